//
// Generated by NVIDIA NVVM Compiler
//
// Compiler Build ID: CL-36424714
// Cuda compilation tools, release 13.0, V13.0.88
// Based on NVVM 20.0.0
//

.version 9.0
.target sm_100
.address_size 64

	// .globl	_Z9softmax1DPfS_i
.extern .shared .align 16 .b8 smem[];

.visible .entry _Z9softmax1DPfS_i(
	.param .u64 .ptr .align 1 _Z9softmax1DPfS_i_param_0,
	.param .u64 .ptr .align 1 _Z9softmax1DPfS_i_param_1,
	.param .u32 _Z9softmax1DPfS_i_param_2
)
{
	.reg .pred 	%p<23>;
	.reg .b32 	%r<81>;
	.reg .b32 	%f<101>;
	.reg .b64 	%rd<43>;

	ld.param.u64 	%rd10, [_Z9softmax1DPfS_i_param_0];
	ld.param.u64 	%rd11, [_Z9softmax1DPfS_i_param_1];
	ld.param.u32 	%r34, [_Z9softmax1DPfS_i_param_2];
	cvta.to.global.u64 	%rd1, %rd11;
	// begin inline asm
	mov.u32 %r32, %envreg2;
	// end inline asm
	cvt.u64.u32 	%rd12, %r32;
	// begin inline asm
	mov.u32 %r33, %envreg1;
	// end inline asm
	cvt.u64.u32 	%rd13, %r33;
	shl.b64 	%rd14, %rd13, 32;
	or.b64  	%rd2, %rd14, %rd12;
	mov.u32 	%r1, %ctaid.x;
	mov.u32 	%r2, %ntid.x;
	mov.u32 	%r3, %tid.x;
	mad.lo.s32 	%r4, %r1, %r2, %r3;
	setp.ge.s32 	%p1, %r4, %r34;
	@%p1 bra 	$L__BB0_33;
	cvta.to.global.u64 	%rd15, %rd10;
	mul.wide.s32 	%rd16, %r4, 4;
	add.s64 	%rd17, %rd15, %rd16;
	ld.global.f32 	%f15, [%rd17];
	fma.rn.f32 	%f16, %f15, 0f3BBB989D, 0f3F000000;
	cvt.sat.f32.f32 	%f17, %f16;
	mov.f32 	%f18, 0f4B400001;
	mov.f32 	%f19, 0f437C0000;
	fma.rm.f32 	%f20, %f17, %f19, %f18;
	add.f32 	%f21, %f20, 0fCB40007F;
	neg.f32 	%f22, %f21;
	fma.rn.f32 	%f23, %f15, 0f3FB8AA3B, %f22;
	fma.rn.f32 	%f24, %f15, 0f32A57060, %f23;
	mov.b32 	%r35, %f20;
	shl.b32 	%r36, %r35, 23;
	mov.b32 	%f25, %r36;
	ex2.approx.ftz.f32 	%f26, %f24;
	mul.f32 	%f1, %f26, %f25;
	shl.b32 	%r37, %r3, 2;
	mov.u32 	%r38, smem;
	add.s32 	%r5, %r38, %r37;
	st.shared.f32 	[%r5], %f1;
	bar.sync 	0;
	setp.lt.u32 	%p2, %r2, 2;
	@%p2 bra 	$L__BB0_6;
	mov.u32 	%r75, %r2;
$L__BB0_3:
	shr.u32 	%r7, %r75, 1;
	setp.ge.u32 	%p3, %r3, %r7;
	@%p3 bra 	$L__BB0_5;
	shl.b32 	%r39, %r7, 2;
	add.s32 	%r40, %r5, %r39;
	ld.shared.f32 	%f27, [%r40];
	ld.shared.f32 	%f28, [%r5];
	add.f32 	%f29, %f27, %f28;
	st.shared.f32 	[%r5], %f29;
$L__BB0_5:
	bar.sync 	0;
	setp.gt.u32 	%p4, %r75, 3;
	mov.u32 	%r75, %r7;
	@%p4 bra 	$L__BB0_3;
$L__BB0_6:
	setp.ne.s32 	%p5, %r3, 0;
	@%p5 bra 	$L__BB0_8;
	ld.shared.f32 	%f30, [smem];
	mul.wide.u32 	%rd18, %r1, 4;
	add.s64 	%rd19, %rd1, %rd18;
	st.global.f32 	[%rd19], %f30;
$L__BB0_8:
	setp.ne.s64 	%p6, %rd2, 0;
	@%p6 bra 	$L__BB0_10;
	// begin inline asm
	trap;
	// end inline asm
$L__BB0_10:
	add.s64 	%rd3, %rd2, 4;
	barrier.sync 	0;
	mov.u32 	%r8, %tid.y;
	add.s32 	%r41, %r3, %r8;
	mov.u32 	%r9, %tid.z;
	or.b32  	%r10, %r41, %r9;
	setp.ne.s32 	%p7, %r10, 0;
	@%p7 bra 	$L__BB0_13;
	mov.u32 	%r44, %nctaid.x;
	mov.u32 	%r45, %nctaid.y;
	mul.lo.s32 	%r46, %r44, %r45;
	mov.u32 	%r47, %nctaid.z;
	mul.lo.s32 	%r48, %r46, %r47;
	mov.u32 	%r49, %ctaid.y;
	add.s32 	%r50, %r1, %r49;
	mov.u32 	%r51, %ctaid.z;
	neg.s32 	%r52, %r51;
	setp.eq.s32 	%p8, %r50, %r52;
	sub.s32 	%r53, -2147483647, %r48;
	selp.b32 	%r43, %r53, 1, %p8;
	// begin inline asm
	atom.add.release.gpu.u32 %r42,[%rd3],%r43;
	// end inline asm
$L__BB0_12:
	// begin inline asm
	ld.acquire.gpu.u32 %r54,[%rd3];
	// end inline asm
	xor.b32  	%r55, %r54, %r42;
	setp.gt.s32 	%p9, %r55, -1;
	@%p9 bra 	$L__BB0_12;
$L__BB0_13:
	barrier.sync 	0;
	mov.u32 	%r12, %ctaid.y;
	mov.u32 	%r13, %ctaid.z;
	mov.u32 	%r14, %nctaid.x;
	mov.u32 	%r15, %nctaid.y;
	mul.lo.s32 	%r56, %r13, %r15;
	cvt.u64.u32 	%rd22, %r56;
	cvt.u64.u32 	%rd23, %r14;
	cvt.u64.u32 	%rd24, %r12;
	cvt.u64.u32 	%rd25, %r1;
	add.s64 	%rd26, %rd22, %rd24;
	mad.lo.s64 	%rd27, %rd26, %rd23, %rd25;
	mov.u32 	%r57, %ntid.y;
	mul.lo.s32 	%r58, %r2, %r57;
	mov.u32 	%r59, %ntid.z;
	mul.lo.s32 	%r60, %r58, %r59;
	cvt.u64.u32 	%rd28, %r60;
	mul.lo.s64 	%rd29, %rd27, %rd28;
	mad.lo.s32 	%r61, %r9, %r57, %r8;
	mad.lo.s32 	%r62, %r61, %r2, %r3;
	cvt.u64.u32 	%rd30, %r62;
	neg.s64 	%rd31, %rd30;
	setp.ne.s64 	%p10, %rd29, %rd31;
	@%p10 bra 	$L__BB0_27;
	and.b32  	%r16, %r14, 15;
	setp.lt.u32 	%p11, %r14, 16;
	mov.f32 	%f100, 0f00000000;
	mov.b32 	%r78, 0;
	@%p11 bra 	$L__BB0_17;
	and.b32  	%r78, %r14, 2147483632;
	and.b32  	%r64, %r14, -16;
	neg.s32 	%r76, %r64;
	add.s64 	%rd41, %rd1, 32;
	mov.f32 	%f100, 0f00000000;
$L__BB0_16:
	.pragma "nounroll";
	ld.global.f32 	%f34, [%rd41+-32];
	add.f32 	%f35, %f100, %f34;
	ld.global.f32 	%f36, [%rd41+-28];
	add.f32 	%f37, %f35, %f36;
	ld.global.f32 	%f38, [%rd41+-24];
	add.f32 	%f39, %f37, %f38;
	ld.global.f32 	%f40, [%rd41+-20];
	add.f32 	%f41, %f39, %f40;
	ld.global.f32 	%f42, [%rd41+-16];
	add.f32 	%f43, %f41, %f42;
	ld.global.f32 	%f44, [%rd41+-12];
	add.f32 	%f45, %f43, %f44;
	ld.global.f32 	%f46, [%rd41+-8];
	add.f32 	%f47, %f45, %f46;
	ld.global.f32 	%f48, [%rd41+-4];
	add.f32 	%f49, %f47, %f48;
	ld.global.f32 	%f50, [%rd41];
	add.f32 	%f51, %f49, %f50;
	ld.global.f32 	%f52, [%rd41+4];
	add.f32 	%f53, %f51, %f52;
	ld.global.f32 	%f54, [%rd41+8];
	add.f32 	%f55, %f53, %f54;
	ld.global.f32 	%f56, [%rd41+12];
	add.f32 	%f57, %f55, %f56;
	ld.global.f32 	%f58, [%rd41+16];
	add.f32 	%f59, %f57, %f58;
	ld.global.f32 	%f60, [%rd41+20];
	add.f32 	%f61, %f59, %f60;
	ld.global.f32 	%f62, [%rd41+24];
	add.f32 	%f63, %f61, %f62;
	ld.global.f32 	%f64, [%rd41+28];
	add.f32 	%f100, %f63, %f64;
	add.s32 	%r76, %r76, 16;
	add.s64 	%rd41, %rd41, 64;
	setp.ne.s32 	%p12, %r76, 0;
	@%p12 bra 	$L__BB0_16;
$L__BB0_17:
	setp.eq.s32 	%p13, %r16, 0;
	@%p13 bra 	$L__BB0_26;
	and.b32  	%r22, %r14, 7;
	setp.lt.u32 	%p14, %r16, 8;
	@%p14 bra 	$L__BB0_20;
	mul.wide.u32 	%rd32, %r78, 4;
	add.s64 	%rd33, %rd1, %rd32;
	ld.global.f32 	%f66, [%rd33];
	add.f32 	%f67, %f100, %f66;
	ld.global.f32 	%f68, [%rd33+4];
	add.f32 	%f69, %f67, %f68;
	ld.global.f32 	%f70, [%rd33+8];
	add.f32 	%f71, %f69, %f70;
	ld.global.f32 	%f72, [%rd33+12];
	add.f32 	%f73, %f71, %f72;
	ld.global.f32 	%f74, [%rd33+16];
	add.f32 	%f75, %f73, %f74;
	ld.global.f32 	%f76, [%rd33+20];
	add.f32 	%f77, %f75, %f76;
	ld.global.f32 	%f78, [%rd33+24];
	add.f32 	%f79, %f77, %f78;
	ld.global.f32 	%f80, [%rd33+28];
	add.f32 	%f100, %f79, %f80;
	add.s32 	%r78, %r78, 8;
$L__BB0_20:
	setp.eq.s32 	%p15, %r22, 0;
	@%p15 bra 	$L__BB0_26;
	and.b32  	%r25, %r14, 3;
	setp.lt.u32 	%p16, %r22, 4;
	@%p16 bra 	$L__BB0_23;
	mul.wide.u32 	%rd34, %r78, 4;
	add.s64 	%rd35, %rd1, %rd34;
	ld.global.f32 	%f82, [%rd35];
	add.f32 	%f83, %f100, %f82;
	ld.global.f32 	%f84, [%rd35+4];
	add.f32 	%f85, %f83, %f84;
	ld.global.f32 	%f86, [%rd35+8];
	add.f32 	%f87, %f85, %f86;
	ld.global.f32 	%f88, [%rd35+12];
	add.f32 	%f100, %f87, %f88;
	add.s32 	%r78, %r78, 4;
$L__BB0_23:
	setp.eq.s32 	%p17, %r25, 0;
	@%p17 bra 	$L__BB0_26;
	mul.wide.u32 	%rd36, %r78, 4;
	add.s64 	%rd42, %rd1, %rd36;
	neg.s32 	%r80, %r25;
$L__BB0_25:
	.pragma "nounroll";
	ld.global.f32 	%f89, [%rd42];
	add.f32 	%f100, %f100, %f89;
	add.s64 	%rd42, %rd42, 4;
	add.s32 	%r80, %r80, 1;
	setp.ne.s32 	%p18, %r80, 0;
	@%p18 bra 	$L__BB0_25;
$L__BB0_26:
	st.global.f32 	[%rd1], %f100;
$L__BB0_27:
	setp.ne.s64 	%p19, %rd2, 0;
	@%p19 bra 	$L__BB0_29;
	// begin inline asm
	trap;
	// end inline asm
$L__BB0_29:
	setp.ne.s32 	%p20, %r10, 0;
	barrier.sync 	0;
	@%p20 bra 	$L__BB0_32;
	mul.lo.s32 	%r67, %r14, %r15;
	mov.u32 	%r68, %nctaid.z;
	mul.lo.s32 	%r69, %r67, %r68;
	add.s32 	%r70, %r1, %r12;
	neg.s32 	%r71, %r13;
	setp.eq.s32 	%p21, %r70, %r71;
	sub.s32 	%r72, -2147483647, %r69;
	selp.b32 	%r66, %r72, 1, %p21;
	// begin inline asm
	atom.add.release.gpu.u32 %r65,[%rd3],%r66;
	// end inline asm
$L__BB0_31:
	// begin inline asm
	ld.acquire.gpu.u32 %r73,[%rd3];
	// end inline asm
	xor.b32  	%r74, %r73, %r65;
	setp.gt.s32 	%p22, %r74, -1;
	@%p22 bra 	$L__BB0_31;
$L__BB0_32:
	barrier.sync 	0;
	ld.global.f32 	%f90, [%rd1];
	div.rn.f32 	%f91, %f1, %f90;
	add.s64 	%rd40, %rd1, %rd16;
	st.global.f32 	[%rd40], %f91;
$L__BB0_33:
	ret;

}


// ===== COMPILED SASS (sm_100) =====

	.target	sm_100

	.elftype	@"ET_EXEC"


//--------------------- .note.nv.tkinfo           --------------------------
	.section	.note.nv.tkinfo,"",@"SHT_NOTE"
	.sectionflags	@"SHF_NOTE_NV_TKINFO"
	.tkinfo
        /*0018*/ 	.word	0x00000002
        /*0030*/ 	.string	""
        /*0030*/ 	.string	"ptxas"
        /*0030*/ 	.string	"Cuda compilation tools, release 13.0, V13.0.88"
        /*0030*/ 	.string	"Build cuda_13.0.r13.0/compiler.36424714_0"
        /*0030*/ 	.string	"-arch sm_100 -m 64 "



//--------------------- .note.nv.cuinfo           --------------------------
	.section	.note.nv.cuinfo,"",@"SHT_NOTE"
	.sectionflags	@"SHF_NOTE_NV_CUINFO"
        /*0018*/ 	.short	0x0002
        /*001a*/ 	.short	0x0064
        /*001c*/ 	.short	0x0082
	.zero		2


//--------------------- .nv.info                  --------------------------
	.section	.nv.info,"",@"SHT_CUDA_INFO"
	.align	4


	//----- nvinfo : EIATTR_REGCOUNT
	.align		4
        /*0000*/ 	.byte	0x04, 0x2f
        /*0002*/ 	.short	(.L_1 - .L_0)
	.align		4
.L_0:
        /*0004*/ 	.word	index@(_Z9softmax1DPfS_i)
        /*0008*/ 	.word	0x0000001f


	//----- nvinfo : EIATTR_FRAME_SIZE
	.align		4
.L_1:
        /*000c*/ 	.byte	0x04, 0x11
        /*000e*/ 	.short	(.L_3 - .L_2)
	.align		4
.L_2:
        /*0010*/ 	.word	index@($__internal_0_$__cuda_sm3x_div_rn_noftz_f32_slowpath)
        /*0014*/ 	.word	0x00000000


	//----- nvinfo : EIATTR_FRAME_SIZE
	.align		4
.L_3:
        /*0018*/ 	.byte	0x04, 0x11
        /*001a*/ 	.short	(.L_5 - .L_4)
	.align		4
.L_4:
        /*001c*/ 	.word	index@(_Z9softmax1DPfS_i)
        /*0020*/ 	.word	0x00000000


	//----- nvinfo : EIATTR_MIN_STACK_SIZE
	.align		4
.L_5:
        /*0024*/ 	.byte	0x04, 0x12
        /*0026*/ 	.short	(.L_7 - .L_6)
	.align		4
.L_6:
        /*0028*/ 	.word	index@(_Z9softmax1DPfS_i)
        /*002c*/ 	.word	0x00000000
.L_7:


//--------------------- .nv.compat                --------------------------
	.section	.nv.compat,"",@"SHT_CUDA_COMPAT_INFO"
	.align	4
        /*0000*/ 	.byte	0x02, 0x09, 0x00, 0x00, 0x02, 0x02, 0x01, 0x00, 0x02, 0x05, 0x05, 0x00, 0x03, 0x07, 0x01, 0x01
        /*0010*/ 	.byte	0x02, 0x03, 0x00, 0x00, 0x02, 0x06, 0x01, 0x00, 0x04, 0x0b, 0x08, 0x00, 0x01, 0x00, 0x00, 0x00
        /*0020*/ 	.byte	0x00, 0x00, 0x00, 0x00


//--------------------- .nv.info._Z9softmax1DPfS_i --------------------------
	.section	.nv.info._Z9softmax1DPfS_i,"",@"SHT_CUDA_INFO"
	.sectionflags	@""
	.align	4


	//----- nvinfo : EIATTR_CUDA_API_VERSION
	.align		4
        /*0000*/ 	.byte	0x04, 0x37
        /*0002*/ 	.short	(.L_9 - .L_8)
.L_8:
        /*0004*/ 	.word	0x00000082


	//----- nvinfo : EIATTR_KPARAM_INFO
	.align		4
.L_9:
        /*0008*/ 	.byte	0x04, 0x17
        /*000a*/ 	.short	(.L_11 - .L_10)
.L_10:
        /*000c*/ 	.word	0x00000000
        /*0010*/ 	.short	0x0002
        /*0012*/ 	.short	0x0010
        /*0014*/ 	.byte	0x00, 0xf0, 0x11, 0x00


	//----- nvinfo : EIATTR_KPARAM_INFO
	.align		4
.L_11:
        /*0018*/ 	.byte	0x04, 0x17
        /*001a*/ 	.short	(.L_13 - .L_12)
.L_12:
        /*001c*/ 	.word	0x00000000
        /*0020*/ 	.short	0x0001
        /*0022*/ 	.short	0x0008
        /*0024*/ 	.byte	0x00, 0xf5, 0x21, 0x00


	//----- nvinfo : EIATTR_KPARAM_INFO
	.align		4
.L_13:
        /*0028*/ 	.byte	0x04, 0x17
        /*002a*/ 	.short	(.L_15 - .L_14)
.L_14:
        /*002c*/ 	.word	0x00000000
        /*0030*/ 	.short	0x0000
        /*0032*/ 	.short	0x0000
        /*0034*/ 	.byte	0x00, 0xf5, 0x21, 0x00


	//----- nvinfo : EIATTR_SPARSE_MMA_MASK
	.align		4
.L_15:
        /*0038*/ 	.byte	0x03, 0x50
        /*003a*/ 	.short	0x0000


	//----- nvinfo : EIATTR_MAXREG_COUNT
	.align		4
        /*003c*/ 	.byte	0x03, 0x1b
        /*003e*/ 	.short	0x00ff


	//----- nvinfo : EIATTR_NUM_BARRIERS
	.align		4
        /*0040*/ 	.byte	0x02, 0x4c
        /*0042*/ 	.byte	0x01
	.zero		1


	//----- nvinfo : EIATTR_MERCURY_ISA_VERSION
	.align		4
        /*0044*/ 	.byte	0x03, 0x5f
        /*0046*/ 	.short	0x0101


	//----- nvinfo : EIATTR_INT_WARP_WIDE_INSTR_OFFSETS
	.align		4
        /*0048*/ 	.byte	0x04, 0x31
        /*004a*/ 	.short	(.L_17 - .L_16)


	//   ....[0]....
.L_16:
        /*004c*/ 	.word	0x000004d0


	//   ....[1]....
        /*0050*/ 	.word	0x00000610


	//   ....[2]....
        /*0054*/ 	.word	0x00000ff0


	//   ....[3]....
        /*0058*/ 	.word	0x00001120


	//----- nvinfo : EIATTR_COOP_GROUP_MASK_REGIDS
	.align		4
.L_17:
        /*005c*/ 	.byte	0x04, 0x29
        /*005e*/ 	.short	(.L_19 - .L_18)


	//   ....[0]....
.L_18:
        /*0060*/ 	.word	0xffffffff


	//   ....[1]....
        /*0064*/ 	.word	0xffffffff


	//   ....[2]....
        /*0068*/ 	.word	0xffffffff


	//   ....[3]....
        /*006c*/ 	.word	0xffffffff


	//   ....[4]....
        /*0070*/ 	.word	0x0500000e


	//   ....[5]....
        /*0074*/ 	.word	0x0500000e


	//   ....[6]....
        /*0078*/ 	.word	0x0500000e


	//----- nvinfo : EIATTR_COOP_GROUP_INSTR_OFFSETS
	.align		4
.L_19:
        /*007c*/ 	.byte	0x04, 0x28
        /*007e*/ 	.short	(.L_21 - .L_20)


	//   ....[0]....
.L_20:
        /*0080*/ 	.word	0x00000430


	//   ....[1]....
        /*0084*/ 	.word	0x000006c0


	//   ....[2]....
        /*0088*/ 	.word	0x00000fa0


	//   ....[3]....
        /*008c*/ 	.word	0x000011d0


	//   ....[4]....
        /*0090*/ 	.word	0x00001370


	//   ....[5]....
        /*0094*/ 	.word	0x00001420


	//   ....[6]....
        /*0098*/ 	.word	0x000014d0


	//----- nvinfo : EIATTR_VRC_CTA_INIT_COUNT
	.align		4
.L_21:
        /*009c*/ 	.byte	0x02, 0x4a
	.zero		1
	.zero		1


	//----- nvinfo : EIATTR_EXIT_INSTR_OFFSETS
	.align		4
        /*00a0*/ 	.byte	0x04, 0x1c
        /*00a2*/ 	.short	(.L_23 - .L_22)


	//   ....[0]....
.L_22:
        /*00a4*/ 	.word	0x00000070


	//   ....[1]....
        /*00a8*/ 	.word	0x00001300


	//----- nvinfo : EIATTR_CRS_STACK_SIZE
	.align		4
.L_23:
        /*00ac*/ 	.byte	0x04, 0x1e
        /*00ae*/ 	.short	(.L_25 - .L_24)
.L_24:
        /*00b0*/ 	.word	0x00000000


	//----- nvinfo : EIATTR_CBANK_PARAM_SIZE
	.align		4
.L_25:
        /*00b4*/ 	.byte	0x03, 0x19
        /*00b6*/ 	.short	0x0014


	//----- nvinfo : EIATTR_PARAM_CBANK
	.align		4
        /*00b8*/ 	.byte	0x04, 0x0a
        /*00ba*/ 	.short	(.L_27 - .L_26)
	.align		4
.L_26:
        /*00bc*/ 	.word	index@(.nv.constant0._Z9softmax1DPfS_i)
        /*00c0*/ 	.short	0x0380
        /*00c2*/ 	.short	0x0014


	//----- nvinfo : EIATTR_SW_WAR
	.align		4
.L_27:
        /*00c4*/ 	.byte	0x04, 0x36
        /*00c6*/ 	.short	(.L_29 - .L_28)
.L_28:
        /*00c8*/ 	.word	0x00000008
.L_29:


//--------------------- .nv.callgraph             --------------------------
	.section	.nv.callgraph,"",@"SHT_CUDA_CALLGRAPH"
	.align	4
	.sectionentsize	8
	.align		4
        /*0000*/ 	.word	0x00000000
	.align		4
        /*0004*/ 	.word	0xffffffff
	.align		4
        /*0008*/ 	.word	0x00000000
	.align		4
        /*000c*/ 	.word	0xfffffffe
	.align		4
        /*0010*/ 	.word	0x00000000
	.align		4
        /*0014*/ 	.word	0xfffffffd
	.align		4
        /*0018*/ 	.word	0x00000000
	.align		4
        /*001c*/ 	.word	0xfffffffc


//--------------------- .text._Z9softmax1DPfS_i   --------------------------
	.section	.text._Z9softmax1DPfS_i,"ax",@progbits
	.align	128
        .global         _Z9softmax1DPfS_i
        .type           _Z9softmax1DPfS_i,@function
        .size           _Z9softmax1DPfS_i,(.L_x_44 - _Z9softmax1DPfS_i)
        .other          _Z9softmax1DPfS_i,@"STO_CUDA_ENTRY STV_DEFAULT"
_Z9softmax1DPfS_i:
.text._Z9softmax1DPfS_i:
[----:B------:R-:W-:Y:S01]  /*0000*/  LDC R1, c[0x0][0x37c] ;  /* 0x0000df00ff017b82 */ /* 0x000fe20000000800 */
[----:B------:R-:W0:Y:S01]  /*0010*/  S2R R2, SR_CTAID.X ;  /* 0x0000000000027919 */ /* 0x000e220000002500 */
[----:B------:R-:W0:Y:S01]  /*0020*/  LDCU UR10, c[0x0][0x360] ;  /* 0x00006c00ff0a77ac */ /* 0x000e220008000800 */
[----:B------:R-:W0:Y:S01]  /*0030*/  S2R R7, SR_TID.X ;  /* 0x0000000000077919 */ /* 0x000e220000002100 */
[----:B------:R-:W1:Y:S01]  /*0040*/  LDCU UR4, c[0x0][0x390] ;  /* 0x00007200ff0477ac */ /* 0x000e620008000800 */
[----:B0-----:R-:W-:-:S05]  /*0050*/  IMAD R8, R2, UR10, R7 ;  /* 0x0000000a02087c24 */ /* 0x001fca000f8e0207 */
[----:B-1----:R-:W-:-:S13]  /*0060*/  ISETP.GE.AND P0, PT, R8, UR4, PT ;  /* 0x0000000408007c0c */ /* 0x002fda000bf06270 */
[----:B------:R-:W-:Y:S05]  /*0070*/  @P0 EXIT ;  /* 0x000000000000094d */ /* 0x000fea0003800000 */
[----:B------:R-:W0:Y:S01]  /*0080*/  LDC.64 R4, c[0x0][0x380] ;  /* 0x0000e000ff047b82 */ /* 0x000e220000000a00 */
[----:B------:R-:W1:Y:S01]  /*0090*/  LDCU.64 UR8, c[0x0][0x358] ;  /* 0x00006b00ff0877ac */ /* 0x000e620008000a00 */
[----:B0-----:R-:W-:-:S06]  /*00a0*/  IMAD.WIDE R4, R8, 0x4, R4 ;  /* 0x0000000408047825 */ /* 0x001fcc00078e0204 */
[----:B-1----:R0:W2:Y:S01]  /*00b0*/  LDG.E R4, desc[UR8][R4.64] ;  /* 0x0000000804047981 */ /* 0x0020a2000c1e1900 */
[----:B------:R-:W-:Y:S01]  /*00c0*/  IMAD.MOV.U32 R9, RZ, RZ, 0x3bbb989d ;  /* 0x3bbb989dff097424 */ /* 0x000fe200078e00ff */
[----:B------:R-:W1:Y:S01]  /*00d0*/  S2UR UR5, SR_CgaCtaId ;  /* 0x00000000000579c3 */ /* 0x000e620000008800 */
[----:B------:R-:W-:Y:S01]  /*00e0*/  IMAD.MOV.U32 R11, RZ, RZ, 0x437c0000 ;  /* 0x437c0000ff0b7424 */ /* 0x000fe200078e00ff */
[----:B------:R-:W-:Y:S01]  /*00f0*/  ISETP.NE.AND P1, PT, R7, RZ, PT ;  /* 0x000000ff0700720c */ /* 0x000fe20003f25270 */
[----:B------:R-:W-:Y:S01]  /*0100*/  UMOV UR4, 0x400 ;  /* 0x0000040000047882 */ /* 0x000fe20000000000 */
[----:B0-----:R-:W-:-:S05]  /*0110*/  CS2R.32 R5, SR_CgaSize ;  /* 0x0000000000057805 */ /* 0x001fca0000008a00 */
[----:B------:R-:W-:-:S05]  /*0120*/  IMAD R5, R5, -0xa0, RZ ;  /* 0xffffff6005057824 */ /* 0x000fca00078e02ff */
[----:B------:R-:W-:-:S14]  /*0130*/  R2UR UR6, R5 ;  /* 0x00000000050672ca */ /* 0x000fdc00000e0000 */
[----:B------:R-:W0:Y:S01]  /*0140*/  LDCU UR6, c[0x0][UR6+0x258] ;  /* 0x00004b00060677ac */ /* 0x000e220008000800 */
[----:B------:R-:W-:-:S05]  /*0150*/  CS2R.32 R5, SR_CgaSize ;  /* 0x0000000000057805 */ /* 0x000fca0000008a00 */
[----:B------:R-:W-:-:S05]  /*0160*/  IMAD R5, R5, -0xa0, RZ ;  /* 0xffffff6005057824 */ /* 0x000fca00078e02ff */
[----:B------:R-:W-:-:S14]  /*0170*/  R2UR UR7, R5 ;  /* 0x00000000050772ca */ /* 0x000fdc00000e0000 */
[----:B------:R-:W3:Y:S01]  /*0180*/  LDCU UR7, c[0x0][UR7+0x254] ;  /* 0x00004a80070777ac */ /* 0x000ee20008000800 */
[----:B------:R-:W-:Y:S01]  /*0190*/  UISETP.GE.U32.AND UP0, UPT, UR10, 0x2, UPT ;  /* 0x000000020a00788c */ /* 0x000fe2000bf06070 */
[----:B------:R-:W4:Y:S01]  /*01a0*/  @!P1 S2R R13, SR_CgaCtaId ;  /* 0x00000000000d9919 */ /* 0x000f220000008800 */
[----:B-1----:R-:W-:Y:S01]  /*01b0*/  ULEA UR4, UR5, UR4, 0x18 ;  /* 0x0000000405047291 */ /* 0x002fe2000f8ec0ff */
[----:B---3--:R-:W-:Y:S02]  /*01c0*/  IMAD.U32 R5, RZ, RZ, UR7 ;  /* 0x00000007ff057e24 */ /* 0x008fe4000f8e00ff */
[----:B--2---:R-:W-:-:S04]  /*01d0*/  FFMA.SAT R0, R4, R9, 0.5 ;  /* 0x3f00000004007423 */ /* 0x004fc80000002009 */
[----:B------:R-:W-:Y:S01]  /*01e0*/  FFMA.RM R0, R0, R11, 12582913 ;  /* 0x4b40000100007423 */ /* 0x000fe2000000400b */
[----:B------:R-:W-:-:S03]  /*01f0*/  LEA R11, R7, UR4, 0x2 ;  /* 0x00000004070b7c11 */ /* 0x000fc6000f8e10ff */
[C---:B------:R-:W-:Y:S01]  /*0200*/  FADD R9, R0.reuse, -12583039 ;  /* 0xcb40007f00097421 */ /* 0x040fe20000000000 */
[----:B------:R-:W-:-:S03]  /*0210*/  SHF.L.U32 R0, R0, 0x17, RZ ;  /* 0x0000001700007819 */ /* 0x000fc600000006ff */
[----:B------:R-:W-:-:S04]  /*0220*/  FFMA R9, R4, 1.4426950216293334961, -R9 ;  /* 0x3fb8aa3b04097823 */ /* 0x000fc80000000809 */
[----:B------:R-:W-:Y:S01]  /*0230*/  FFMA R9, R4, 1.925963033500011079e-08, R9 ;  /* 0x32a5706004097823 */ /* 0x000fe20000000009 */
[----:B------:R-:W-:-:S04]  /*0240*/  @!P1 MOV R4, 0x400 ;  /* 0x0000040000049802 */ /* 0x000fc80000000f00 */
[----:B----4-:R-:W-:Y:S01]  /*0250*/  @!P1 LEA R13, R13, R4, 0x18 ;  /* 0x000000040d0d9211 */ /* 0x010fe200078ec0ff */
[----:B------:R-:W1:Y:S01]  /*0260*/  MUFU.EX2 R9, R9 ;  /* 0x0000000900097308 */ /* 0x000e620000000800 */
[----:B0-----:R-:W-:Y:S02]  /*0270*/  IMAD.U32 R4, RZ, RZ, UR6 ;  /* 0x00000006ff047e24 */ /* 0x001fe4000f8e00ff */
[----:B-1----:R-:W-:-:S05]  /*0280*/  FMUL R0, R0, R9 ;  /* 0x0000000900007220 */ /* 0x002fca0000400000 */
[----:B------:R0:W-:Y:S01]  /*0290*/  STS [R11], R0 ;  /* 0x000000000b007388 */ /* 0x0001e20000000800 */
[----:B------:R-:W-:Y:S06]  /*02a0*/  BAR.SYNC.DEFER_BLOCKING 0x0 ;  /* 0x0000000000007b1d */ /* 0x000fec0000010000 */
[----:B------:R-:W-:Y:S05]  /*02b0*/  BRA.U !UP0, `(.L_x_0) ;  /* 0x0000000108307547 */ /* 0x000fea000b800000 */
[----:B------:R-:W-:-:S07]  /*02c0*/  MOV R6, UR10 ;  /* 0x0000000a00067c02 */ /* 0x000fce0008000f00 */
.L_x_1:
[----:B------:R-:W-:-:S04]  /*02d0*/  SHF.R.U32.HI R12, RZ, 0x1, R6 ;  /* 0x00000001ff0c7819 */ /* 0x000fc80000011606 */
[----:B------:R-:W-:-:S13]  /*02e0*/  ISETP.GE.U32.AND P0, PT, R7, R12, PT ;  /* 0x0000000c0700720c */ /* 0x000fda0003f06070 */
[----:B------:R-:W-:Y:S01]  /*02f0*/  @!P0 IMAD R9, R12, 0x4, R11 ;  /* 0x000000040c098824 */ /* 0x000fe200078e020b */
[----:B------:R-:W-:Y:S05]  /*0300*/  @!P0 LDS R10, [R11] ;  /* 0x000000000b0a8984 */ /* 0x000fea0000000800 */
[----:B------:R-:W1:Y:S02]  /*0310*/  @!P0 LDS R9, [R9] ;  /* 0x0000000009098984 */ /* 0x000e640000000800 */
[----:B-1----:R-:W-:-:S05]  /*0320*/  @!P0 FADD R10, R9, R10 ;  /* 0x0000000a090a8221 */ /* 0x002fca0000000000 */
[----:B------:R1:W-:Y:S01]  /*0330*/  @!P0 STS [R11], R10 ;  /* 0x0000000a0b008388 */ /* 0x0003e20000000800 */
[----:B------:R-:W-:Y:S01]  /*0340*/  BAR.SYNC.DEFER_BLOCKING 0x0 ;  /* 0x0000000000007b1d */ /* 0x000fe20000010000 */
[----:B------:R-:W-:Y:S01]  /*0350*/  ISETP.GT.U32.AND P0, PT, R6, 0x3, PT ;  /* 0x000000030600780c */ /* 0x000fe20003f04070 */
[----:B------:R-:W-:-:S12]  /*0360*/  IMAD.MOV.U32 R6, RZ, RZ, R12 ;  /* 0x000000ffff067224 */ /* 0x000fd800078e000c */
[----:B-1----:R-:W-:Y:S05]  /*0370*/  @P0 BRA `(.L_x_1) ;  /* 0xfffffffc00d40947 */ /* 0x002fea000383ffff */
.L_x_0:
[----:B------:R-:W1:Y:S01]  /*0380*/  @!P1 LDS R9, [R13] ;  /* 0x000000000d099984 */ /* 0x000e620000000800 */
[----:B0-----:R-:W0:Y:S01]  /*0390*/  @!P1 LDC.64 R10, c[0x0][0x388] ;  /* 0x0000e200ff0a9b82 */ /* 0x001e220000000a00 */
[----:B------:R-:W-:-:S04]  /*03a0*/  UISETP.NE.U32.AND UP0, UPT, UR6, URZ, UPT ;  /* 0x000000ff0600728c */ /* 0x000fc8000bf05070 */
[----:B------:R-:W-:Y:S01]  /*03b0*/  UISETP.NE.AND.EX UP0, UPT, UR7, URZ, UPT, UP0 ;  /* 0x000000ff0700728c */ /* 0x000fe2000bf05300 */
[----:B0-----:R-:W-:-:S05]  /*03c0*/  @!P1 IMAD.WIDE.U32 R10, R2, 0x4, R10 ;  /* 0x00000004020a9825 */ /* 0x001fca00078e000a */
[----:B-1----:R0:W-:Y:S03]  /*03d0*/  @!P1 STG.E desc[UR8][R10.64], R9 ;  /* 0x000000090a009986 */ /* 0x0021e6000c101908 */
[----:B------:R-:W-:Y:S05]  /*03e0*/  BRA.U UP0, `(.L_x_2) ;  /* 0x0000000100047547 */ /* 0x000fea000b800000 */
[----:B------:R-:W-:Y:S05]  /*03f0*/  BPT.TRAP 0x1 ;  /* 0x000000040000795c */ /* 0x000fea0000300000 */
.L_x_2:
[----:B------:R-:W1:Y:S01]  /*0400*/  S2R R6, SR_TID.Y ;  /* 0x0000000000067919 */ /* 0x000e620000002200 */
[----:B------:R-:W-:Y:S01]  /*0410*/  BSSY B0, `(.L_x_3) ;  /* 0x0000028000007945 */ /* 0x000fe20003800000 */
[----:B------:R-:W2:Y:S01]  /*0420*/  S2R R15, SR_TID.Z ;  /* 0x00000000000f7919 */ /* 0x000ea20000002300 */
[----:B------:R-:W-:Y:S01]  /*0430*/  BAR.SYNC.DEFER_BLOCKING 0x0 ;  /* 0x0000000000007b1d */ /* 0x000fe20000010000 */
[----:B-1----:R-:W-:-:S04]  /*0440*/  IADD3 R12, PT, PT, R7, R6, RZ ;  /* 0x00000006070c7210 */ /* 0x002fc80007ffe0ff */
[----:B--2---:R-:W-:-:S13]  /*0450*/  LOP3.LUT P0, R12, R12, RZ, R15, 0xfa, !PT ;  /* 0x000000ff0c0c7212 */ /* 0x004fda000780fa0f */
[----:B------:R-:W-:Y:S05]  /*0460*/  @P0 BRA `(.L_x_4) ;  /* 0x0000000000880947 */ /* 0x000fea0003800000 */
[----:B0-----:R-:W0:Y:S01]  /*0470*/  S2R R9, SR_CTAID.Y ;  /* 0x0000000000097919 */ /* 0x001e220000002600 */
[----:B------:R-:W1:Y:S01]  /*0480*/  LDCU UR4, c[0x0][0x370] ;  /* 0x00006e00ff0477ac */ /* 0x000e620008000800 */
[----:B------:R-:W2:Y:S01]  /*0490*/  S2R R10, SR_CTAID.Z ;  /* 0x00000000000a7919 */ /* 0x000ea20000002700 */
[----:B------:R-:W3:Y:S01]  /*04a0*/  LDCU UR5, c[0x0][0x374] ;  /* 0x00006e80ff0577ac */ /* 0x000ee20008000800 */
[----:B------:R-:W4:Y:S01]  /*04b0*/  S2R R11, SR_LANEID ;  /* 0x00000000000b7919 */ /* 0x000f220000000000 */
[----:B------:R-:W5:Y:S01]  /*04c0*/  LDCU UR6, c[0x0][0x378] ;  /* 0x00006f00ff0677ac */ /* 0x000f620008000800 */
[----:B------:R-:W-:Y:S01]  /*04d0*/  VOTEU.ANY UR7, UPT, PT ;  /* 0x0000000000077886 */ /* 0x000fe200038e0100 */
[----:B-1----:R-:W-:-:S04]  /*04e0*/  UIADD3 UR4, UPT, UPT, URZ, -UR4, URZ ;  /* 0x80000004ff047290 */ /* 0x002fc8000fffe0ff */
[----:B---3--:R-:W-:-:S04]  /*04f0*/  UIMAD UR4, UR4, UR5, URZ ;  /* 0x00000005040472a4 */ /* 0x008fc8000f8e02ff */
[----:B-----5:R-:W-:Y:S01]  /*0500*/  UIMAD UR4, UR6, UR4, -0x7fffffff ;  /* 0x80000001060474a4 */ /* 0x020fe2000f8e0204 */
[----:B0-----:R-:W-:Y:S02]  /*0510*/  IMAD.IADD R9, R2, 0x1, R9 ;  /* 0x0000000102097824 */ /* 0x001fe400078e0209 */
[----:B--2---:R-:W-:Y:S02]  /*0520*/  IMAD.MOV R14, RZ, RZ, -R10 ;  /* 0x000000ffff0e7224 */ /* 0x004fe400078e0a0a */
[----:B------:R-:W4:Y:S03]  /*0530*/  FLO.U32 R10, UR7 ;  /* 0x00000007000a7d00 */ /* 0x000f2600080e0000 */
[----:B------:R-:W-:-:S05]  /*0540*/  ISETP.NE.AND P1, PT, R9, R14, PT ;  /* 0x0000000e0900720c */ /* 0x000fca0003f25270 */
[----:B------:R-:W0:Y:S01]  /*0550*/  POPC R9, UR7 ;  /* 0x0000000700097d09 */ /* 0x000e220008000000 */
[----:B----4-:R-:W-:-:S07]  /*0560*/  ISETP.EQ.U32.AND P0, PT, R10, R11, PT ;  /* 0x0000000b0a00720c */ /* 0x010fce0003f02070 */
[----:B------:R-:W-:Y:S01]  /*0570*/  VOTEU.ANY UP0, P1 ;  /* 0x0000000000ff7886 */ /* 0x000fe20000800100 */
[----:B------:R-:W-:-:S06]  /*0580*/  USEL UR4, UR4, 0x1, !UP0 ;  /* 0x0000000104047887 */ /* 0x000fcc000c000000 */
[----:B0-----:R-:W-:Y:S01]  /*0590*/  IMAD R11, R9, UR4, RZ ;  /* 0x00000004090b7c24 */ /* 0x001fe2000f8e02ff */
[----:B------:R-:W-:Y:S06]  /*05a0*/  @P0 MEMBAR.ALL.GPU ;  /* 0x0000000000000992 */ /* 0x000fec000000a000 */
[----:B------:R-:W-:-:S00]  /*05b0*/  @P0 ERRBAR ;  /* 0x00000000000009ab */ /* 0x000fc00000000000 */
[----:B------:R-:W-:Y:S06]  /*05c0*/  @P0 CGAERRBAR ;  /* 0x00000000000005ab */ /* 0x000fec0000000000 */
[----:B------:R-:W2:Y:S01]  /*05d0*/  @P0 ATOM.E.ADD.STRONG.GPU PT, R11, desc[UR8][R4.64+0x4], R11 ;  /* 0x8000040b040b098a */ /* 0x000ea200081ef108 */
[----:B------:R-:W0:Y:S02]  /*05e0*/  S2R R13, SR_LTMASK ;  /* 0x00000000000d7919 */ /* 0x000e240000003900 */
[----:B0-----:R-:W-:-:S04]  /*05f0*/  LOP3.LUT R13, R13, UR7, RZ, 0xc0, !PT ;  /* 0x000000070d0d7c12 */ /* 0x001fc8000f8ec0ff */
[----:B------:R-:W0:Y:S01]  /*0600*/  POPC R14, R13 ;  /* 0x0000000d000e7309 */ /* 0x000e220000000000 */
[----:B--2---:R-:W0:Y:S02]  /*0610*/  SHFL.IDX PT, R9, R11, R10, 0x1f ;  /* 0x00001f0a0b097589 */ /* 0x004e2400000e0000 */
[----:B0-----:R-:W-:-:S07]  /*0620*/  IMAD R9, R14, UR4, R9 ;  /* 0x000000040e097c24 */ /* 0x001fce000f8e0209 */
.L_x_5:
[----:B------:R-:W2:Y:S04]  /*0630*/  LD.E.STRONG.GPU R10, desc[UR8][R4.64+0x4] ;  /* 0x00000408040a7980 */ /* 0x000ea8000c10f900 */
[----:B--2---:R-:W-:Y:S01]  /*0640*/  CCTL.IVALL ;  /* 0x00000000ff00798f */ /* 0x004fe20002000000 */
[----:B------:R-:W-:Y:S05]  /*0650*/  YIELD ;  /* 0x0000000000007946 */ /* 0x000fea0003800000 */
[----:B------:R-:W-:-:S04]  /*0660*/  LOP3.LUT R10, R10, R9, RZ, 0x3c, !PT ;  /* 0x000000090a0a7212 */ /* 0x000fc800078e3cff */
[----:B------:R-:W-:-:S13]  /*0670*/  ISETP.GT.AND P0, PT, R10, -0x1, PT ;  /* 0xffffffff0a00780c */ /* 0x000fda0003f04270 */
[----:B------:R-:W-:Y:S05]  /*0680*/  @P0 BRA `(.L_x_5) ;  /* 0xfffffffc00e80947 */ /* 0x000fea000383ffff */
.L_x_4:
[----:B------:R-:W-:Y:S05]  /*0690*/  BSYNC B0 ;  /* 0x0000000000007941 */ /* 0x000fea0003800000 */
.L_x_3:
[----:B------:R-:W-:-:S03]  /*06a0*/  UMOV UR4, 0xffffffff ;  /* 0xffffffff00047882 */ /* 0x000fc60000000000 */
[----:B------:R-:W-:Y:S05]  /*06b0*/  BRA.DIV UR4, `(.L_x_6) ;  /* 0x0000000e04147947 */ /* 0x000fea000b800000 */
[----:B------:R-:W-:Y:S06]  /*06c0*/  BAR.SYNC.DEFER_BLOCKING 0x0 ;  /* 0x0000000000007b1d */ /* 0x000fec0000010000 */
.L_x_25:
[----:B0-----:R-:W0:Y:S01]  /*06d0*/  S2R R10, SR_CTAID.Z ;  /* 0x00000000000a7919 */ /* 0x001e220000002700 */
[----:B------:R-:W1:Y:S01]  /*06e0*/  LDC R11, c[0x0][0x370] ;  /* 0x0000dc00ff0b7b82 */ /* 0x000e620000000800 */
[----:B------:R-:W-:Y:S01]  /*06f0*/  IMAD.MOV.U32 R3, RZ, RZ, RZ ;  /* 0x000000ffff037224 */ /* 0x000fe200078e00ff */
[----:B------:R-:W-:Y:S01]  /*0700*/  BSSY.RECONVERGENT B0, `(.L_x_7) ;  /* 0x0000086000007945 */ /* 0x000fe20003800200 */
[----:B------:R-:W2:Y:S05]  /*0710*/  S2R R13, SR_CTAID.Y ;  /* 0x00000000000d7919 */ /* 0x000eaa0000002600 */
[----:B------:R-:W0:Y:S01]  /*0720*/  LDC R9, c[0x0][0x374] ;  /* 0x0000dd00ff097b82 */ /* 0x000e220000000800 */
[----:B------:R-:W3:Y:S01]  /*0730*/  LDCU UR4, c[0x0][0x364] ;  /* 0x00006c80ff0477ac */ /* 0x000ee20008000800 */
[----:B------:R-:W4:Y:S01]  /*0740*/  LDCU UR5, c[0x0][0x368] ;  /* 0x00006d00ff0577ac */ /* 0x000f220008000800 */
[----:B---3--:R-:W-:Y:S01]  /*0750*/  IMAD R6, R15, UR4, R6 ;  /* 0x000000040f067c24 */ /* 0x008fe2000f8e0206 */
[----:B------:R-:W-:-:S03]  /*0760*/  UIMAD UR4, UR10, UR4, URZ ;  /* 0x000000040a0472a4 */ /* 0x000fc6000f8e02ff */
[----:B------:R-:W-:Y:S01]  /*0770*/  IMAD R6, R6, UR10, R7 ;  /* 0x0000000a06067c24 */ /* 0x000fe2000f8e0207 */
[----:B----4-:R-:W-:Y:S01]  /*0780*/  UIMAD UR4, UR4, UR5, URZ ;  /* 0x00000005040472a4 */ /* 0x010fe2000f8e02ff */
[----:B0-----:R-:W-:-:S05]  /*0790*/  IMAD R14, R10, R9, RZ ;  /* 0x000000090a0e7224 */ /* 0x001fca00078e02ff */
[----:B--2---:R-:W-:-:S04]  /*07a0*/  IADD3 R14, P0, PT, R14, R13, RZ ;  /* 0x0000000d0e0e7210 */ /* 0x004fc80007f1e0ff */
[----:B------:R-:W-:Y:S01]  /*07b0*/  IADD3.X R16, PT, PT, RZ, RZ, RZ, P0, !PT ;  /* 0x000000ffff107210 */ /* 0x000fe200007fe4ff */
[----:B-1----:R-:W-:-:S04]  /*07c0*/  IMAD.WIDE.U32 R14, R11, R14, R2 ;  /* 0x0000000e0b0e7225 */ /* 0x002fc800078e0002 */
[----:B------:R-:W-:-:S04]  /*07d0*/  IMAD R17, R16, R11, RZ ;  /* 0x0000000b10117224 */ /* 0x000fc800078e02ff */
[----:B------:R-:W-:Y:S01]  /*07e0*/  IMAD.IADD R7, R15, 0x1, R17 ;  /* 0x000000010f077824 */ /* 0x000fe200078e0211 */
[----:B------:R-:W-:Y:S01]  /*07f0*/  IADD3 R17, P1, PT, RZ, -R6, RZ ;  /* 0x80000006ff117210 */ /* 0x000fe20007f3e0ff */
[----:B------:R-:W-:-:S04]  /*0800*/  IMAD.WIDE.U32 R14, R14, UR4, RZ ;  /* 0x000000040e0e7c25 */ /* 0x000fc8000f8e00ff */
[----:B------:R-:W-:Y:S01]  /*0810*/  IMAD R7, R7, UR4, RZ ;  /* 0x0000000407077c24 */ /* 0x000fe2000f8e02ff */
[----:B------:R-:W-:Y:S02]  /*0820*/  ISETP.NE.U32.AND P0, PT, R14, R17, PT ;  /* 0x000000110e00720c */ /* 0x000fe40003f05070 */
[----:B------:R-:W-:Y:S01]  /*0830*/  IADD3.X R17, PT, PT, RZ, -0x1, RZ, P1, !PT ;  /* 0xffffffffff117810 */ /* 0x000fe20000ffe4ff */
[----:B------:R-:W-:-:S05]  /*0840*/  IMAD.IADD R14, R15, 0x1, R7 ;  /* 0x000000010f0e7824 */ /* 0x000fca00078e0207 */
[----:B------:R-:W-:-:S13]  /*0850*/  ISETP.NE.AND.EX P0, PT, R14, R17, PT, P0 ;  /* 0x000000110e00720c */ /* 0x000fda0003f05300 */
[----:B------:R-:W-:Y:S05]  /*0860*/  @P0 BRA `(.L_x_8) ;  /* 0x0000000400bc0947 */ /* 0x000fea0003800000 */
[C---:B------:R-:W-:Y:S01]  /*0870*/  ISETP.GE.U32.AND P1, PT, R11.reuse, 0x10, PT ;  /* 0x000000100b00780c */ /* 0x040fe20003f26070 */
[----:B------:R-:W-:Y:S01]  /*0880*/  HFMA2 R16, -RZ, RZ, 0, 0 ;  /* 0x00000000ff107431 */ /* 0x000fe200000001ff */
[----:B------:R-:W-:Y:S01]  /*0890*/  LOP3.LUT R26, R11, 0xf, RZ, 0xc0, !PT ;  /* 0x0000000f0b1a7812 */ /* 0x000fe200078ec0ff */
[----:B------:R-:W-:-:S03]  /*08a0*/  IMAD.MOV.U32 R21, RZ, RZ, RZ ;  /* 0x000000ffff157224 */ /* 0x000fc600078e00ff */
[----:B------:R-:W-:-:S07]  /*08b0*/  ISETP.NE.AND P0, PT, R26, RZ, PT ;  /* 0x000000ff1a00720c */ /* 0x000fce0003f05270 */
[----:B------:R-:W-:Y:S06]  /*08c0*/  @!P1 BRA `(.L_x_9) ;  /* 0x0000000000c09947 */ /* 0x000fec0003800000 */
[----:B------:R-:W0:Y:S01]  /*08d0*/  LDCU.64 UR4, c[0x0][0x388] ;  /* 0x00007100ff0477ac */ /* 0x000e220008000a00 */
[C---:B------:R-:W-:Y:S01]  /*08e0*/  LOP3.LUT R14, R11.reuse, 0xfffffff0, RZ, 0xc0, !PT ;  /* 0xfffffff00b0e7812 */ /* 0x040fe200078ec0ff */
[----:B------:R-:W-:Y:S01]  /*08f0*/  BSSY.RECONVERGENT B1, `(.L_x_9) ;  /* 0x000002d000017945 */ /* 0x000fe20003800200 */
[----:B------:R-:W-:Y:S01]  /*0900*/  LOP3.LUT R16, R11, 0x7ffffff0, RZ, 0xc0, !PT ;  /* 0x7ffffff00b107812 */ /* 0x000fe200078ec0ff */
[----:B------:R-:W-:Y:S02]  /*0910*/  IMAD.MOV.U32 R21, RZ, RZ, RZ ;  /* 0x000000ffff157224 */ /* 0x000fe400078e00ff */
[----:B------:R-:W-:Y:S01]  /*0920*/  IMAD.MOV R14, RZ, RZ, -R14 ;  /* 0x000000ffff0e7224 */ /* 0x000fe200078e0a0e */
[----:B0-----:R-:W-:-:S04]  /*0930*/  UIADD3 UR4, UP0, UPT, UR4, 0x20, URZ ;  /* 0x0000002004047890 */ /* 0x001fc8000ff1e0ff */
[----:B------:R-:W-:Y:S02]  /*0940*/  UIADD3.X UR5, UPT, UPT, URZ, UR5, URZ, UP0, !UPT ;  /* 0x00000005ff057290 */ /* 0x000fe400087fe4ff */
[----:B------:R-:W-:-:S04]  /*0950*/  MOV R6, UR4 ;  /* 0x0000000400067c02 */ /* 0x000fc80008000f00 */
[----:B------:R-:W-:-:S07]  /*0960*/  IMAD.U32 R7, RZ, RZ, UR5 ;  /* 0x00000005ff077e24 */ /* 0x000fce000f8e00ff */
.L_x_10:
[----:B------:R-:W2:Y:S04]  /*0970*/  LDG.E R22, desc[UR8][R6.64+-0x20] ;  /* 0xffffe00806167981 */ /* 0x000ea8000c1e1900 */
[----:B------:R-:W3:Y:S04]  /*0980*/  LDG.E R28, desc[UR8][R6.64+-0x1c] ;  /* 0xffffe408061c7981 */ /* 0x000ee8000c1e1900 */
[----:B------:R-:W4:Y:S04]  /*0990*/  LDG.E R25, desc[UR8][R6.64+-0x18] ;  /* 0xffffe80806197981 */ /* 0x000f28000c1e1900 */
[----:B------:R-:W5:Y:S04]  /*09a0*/  LDG.E R24, desc[UR8][R6.64+-0x14] ;  /* 0xffffec0806187981 */ /* 0x000f68000c1e1900 */
[----:B------:R-:W5:Y:S04]  /*09b0*/  LDG.E R23, desc[UR8][R6.64+-0x10] ;  /* 0xfffff00806177981 */ /* 0x000f68000c1e1900 */
[----:B------:R-:W5:Y:S04]  /*09c0*/  LDG.E R20, desc[UR8][R6.64+-0xc] ;  /* 0xfffff40806147981 */ /* 0x000f68000c1e1900 */
[----:B------:R-:W5:Y:S04]  /*09d0*/  LDG.E R15, desc[UR8][R6.64+-0x8] ;  /* 0xfffff808060f7981 */ /* 0x000f68000c1e1900 */
[----:B------:R-:W5:Y:S04]  /*09e0*/  LDG.E R19, desc[UR8][R6.64+-0x4] ;  /* 0xfffffc0806137981 */ /* 0x000f68000c1e1900 */
[----:B------:R-:W5:Y:S04]  /*09f0*/  LDG.E R18, desc[UR8][R6.64] ;  /* 0x0000000806127981 */ /* 0x000f68000c1e1900 */
[----:B------:R-:W5:Y:S01]  /*0a00*/  LDG.E R17, desc[UR8][R6.64+0x4] ;  /* 0x0000040806117981 */ /* 0x000f62000c1e1900 */
[----:B--2---:R-:W-:-:S03]  /*0a10*/  FADD R21, R22, R21 ;  /* 0x0000001516157221 */ /* 0x004fc60000000000 */
[----:B------:R-:W2:Y:S01]  /*0a20*/  LDG.E R22, desc[UR8][R6.64+0x8] ;  /* 0x0000080806167981 */ /* 0x000ea2000c1e1900 */
[----:B---3--:R-:W-:-:S03]  /*0a30*/  FADD R28, R21, R28 ;  /* 0x0000001c151c7221 */ /* 0x008fc60000000000 */
[----:B------:R-:W3:Y:S01]  /*0a40*/  LDG.E R21, desc[UR8][R6.64+0xc] ;  /* 0x00000c0806157981 */ /* 0x000ee2000c1e1900 */
[----:B----4-:R-:W-:-:S03]  /*0a50*/  FADD R27, R28, R25 ;  /* 0x000000191c1b7221 */ /* 0x010fc60000000000 */
[----:B------:R-:W4:Y:S01]  /*0a60*/  LDG.E R25, desc[UR8][R6.64+0x10] ;  /* 0x0000100806197981 */ /* 0x000f22000c1e1900 */
[----:B-----5:R-:W-:-:S03]  /*0a70*/  FADD R28, R27, R24 ;  /* 0x000000181b1c7221 */ /* 0x020fc60000000000 */
[----:B------:R-:W5:Y:S01]  /*0a80*/  LDG.E R24, desc[UR8][R6.64+0x14] ;  /* 0x0000140806187981 */ /* 0x000f62000c1e1900 */
[----:B------:R-:W-:-:S03]  /*0a90*/  FADD R27, R28, R23 ;  /* 0x000000171c1b7221 */ /* 0x000fc60000000000 */
[----:B------:R-:W5:Y:S01]  /*0aa0*/  LDG.E R23, desc[UR8][R6.64+0x18] ;  /* 0x0000180806177981 */ /* 0x000f62000c1e1900 */
[----:B------:R-:W-:-:S03]  /*0ab0*/  FADD R28, R27, R20 ;  /* 0x000000141b1c7221 */ /* 0x000fc60000000000 */
[----:B------:R0:W5:Y:S01]  /*0ac0*/  LDG.E R20, desc[UR8][R6.64+0x1c] ;  /* 0x00001c0806147981 */ /* 0x000162000c1e1900 */
[----:B------:R-:W-:Y:S02]  /*0ad0*/  VIADD R14, R14, 0x10 ;  /* 0x000000100e0e7836 */ /* 0x000fe40000000000 */
[----:B------:R-:W-:-:S04]  /*0ae0*/  FADD R28, R28, R15 ;  /* 0x0000000f1c1c7221 */ /* 0x000fc80000000000 */
[----:B------:R-:W-:Y:S01]  /*0af0*/  FADD R19, R28, R19 ;  /* 0x000000131c137221 */ /* 0x000fe20000000000 */
[----:B------:R-:W-:-:S03]  /*0b00*/  ISETP.NE.AND P1, PT, R14, RZ, PT ;  /* 0x000000ff0e00720c */ /* 0x000fc60003f25270 */
[----:B------:R-:W-:Y:S01]  /*0b10*/  FADD R18, R19, R18 ;  /* 0x0000001213127221 */ /* 0x000fe20000000000 */
[----:B0-----:R-:W-:-:S03]  /*0b20*/  IADD3 R6, P2, PT, R6, 0x40, RZ ;  /* 0x0000004006067810 */ /* 0x001fc60007f5e0ff */
[----:B------:R-:W-:Y:S01]  /*0b30*/  FADD R17, R18, R17 ;  /* 0x0000001112117221 */ /* 0x000fe20000000000 */
[----:B------:R-:W-:-:S03]  /*0b40*/  IADD3.X R7, PT, PT, RZ, R7, RZ, P2, !PT ;  /* 0x00000007ff077210 */ /* 0x000fc600017fe4ff */
[----:B--2---:R-:W-:-:S04]  /*0b50*/  FADD R22, R17, R22 ;  /* 0x0000001611167221 */ /* 0x004fc80000000000 */
[----:B---3--:R-:W-:-:S04]  /*0b60*/  FADD R22, R22, R21 ;  /* 0x0000001516167221 */ /* 0x008fc80000000000 */
[----:B----4-:R-:W-:-:S04]  /*0b70*/  FADD R25, R22, R25 ;  /* 0x0000001916197221 */ /* 0x010fc80000000000 */
[----:B-----5:R-:W-:-:S04]  /*0b80*/  FADD R24, R25, R24 ;  /* 0x0000001819187221 */ /* 0x020fc80000000000 */
[----:B------:R-:W-:-:S04]  /*0b90*/  FADD R23, R24, R23 ;  /* 0x0000001718177221 */ /* 0x000fc80000000000 */
[----:B------:R-:W-:Y:S01]  /*0ba0*/  FADD R21, R23, R20 ;  /* 0x0000001417157221 */ /* 0x000fe20000000000 */
[----:B------:R-:W-:Y:S06]  /*0bb0*/  @P1 BRA `(.L_x_10) ;  /* 0xfffffffc006c1947 */ /* 0x000fec000383ffff */
[----:B------:R-:W-:Y:S05]  /*0bc0*/  BSYNC.RECONVERGENT B1 ;  /* 0x0000000000017941 */ /* 0x000fea0003800200 */
.L_x_9:
[----:B------:R-:W-:Y:S05]  /*0bd0*/  @!P0 BRA `(.L_x_11) ;  /* 0x0000000000d88947 */ /* 0x000fea0003800000 */
[----:B------:R-:W-:Y:S02]  /*0be0*/  ISETP.GE.U32.AND P0, PT, R26, 0x8, PT ;  /* 0x000000081a00780c */ /* 0x000fe40003f06070 */
[----:B------:R-:W-:-:S04]  /*0bf0*/  LOP3.LUT R17, R11, 0x7, RZ, 0xc0, !PT ;  /* 0x000000070b117812 */ /* 0x000fc800078ec0ff */
[----:B------:R-:W-:-:S07]  /*0c00*/  ISETP.NE.AND P1, PT, R17, RZ, PT ;  /* 0x000000ff1100720c */ /* 0x000fce0003f25270 */
[----:B------:R-:W-:Y:S06]  /*0c10*/  @!P0 BRA `(.L_x_12) ;  /* 0x00000000004c8947 */ /* 0x000fec0003800000 */
[----:B------:R-:W0:Y:S02]  /*0c20*/  LDC.64 R6, c[0x0][0x388] ;  /* 0x0000e200ff067b82 */ /* 0x000e240000000a00 */
[----:B0-----:R-:W-:-:S05]  /*0c30*/  IMAD.WIDE.U32 R6, R16, 0x4, R6 ;  /* 0x0000000410067825 */ /* 0x001fca00078e0006 */
[----:B------:R-:W2:Y:S04]  /*0c40*/  LDG.E R18, desc[UR8][R6.64] ;  /* 0x0000000806127981 */ /* 0x000ea8000c1e1900 */
[----:B------:R-:W3:Y:S04]  /*0c50*/  LDG.E R15, desc[UR8][R6.64+0x4] ;  /* 0x00000408060f7981 */ /* 0x000ee8000c1e1900 */
[----:B------:R-:W4:Y:S04]  /*0c60*/  LDG.E R20, desc[UR8][R6.64+0x8] ;  /* 0x0000080806147981 */ /* 0x000f28000c1e1900 */
[----:B------:R-:W5:Y:S04]  /*0c70*/  LDG.E R22, desc[UR8][R6.64+0xc] ;  /* 0x00000c0806167981 */ /* 0x000f68000c1e1900 */
[----:B------:R-:W5:Y:S04]  /*0c80*/  LDG.E R24, desc[UR8][R6.64+0x10] ;  /* 0x0000100806187981 */ /* 0x000f68000c1e1900 */
[----:B------:R-:W5:Y:S04]  /*0c90*/  LDG.E R26, desc[UR8][R6.64+0x14] ;  /* 0x00001408061a7981 */ /* 0x000f68000c1e1900 */
[----:B------:R-:W5:Y:S04]  /*0ca0*/  LDG.E R14, desc[UR8][R6.64+0x18] ;  /* 0x00001808060e7981 */ /* 0x000f68000c1e1900 */
[----:B------:R-:W5:Y:S01]  /*0cb0*/  LDG.E R19, desc[UR8][R6.64+0x1c] ;  /* 0x00001c0806137981 */ /* 0x000f62000c1e1900 */
[----:B------:R-:W-:-:S02]  /*0cc0*/  VIADD R16, R16, 0x8 ;  /* 0x0000000810107836 */ /* 0x000fc40000000000 */
[----:B--2---:R-:W-:-:S04]  /*0cd0*/  FADD R18, R21, R18 ;  /* 0x0000001215127221 */ /* 0x004fc80000000000 */
[----:B---3--:R-:W-:-:S04]  /*0ce0*/  FADD R15, R18, R15 ;  /* 0x0000000f120f7221 */ /* 0x008fc80000000000 */
[----:B----4-:R-:W-:-:S04]  /*0cf0*/  FADD R15, R15, R20 ;  /* 0x000000140f0f7221 */ /* 0x010fc80000000000 */
[----:B-----5:R-:W-:-:S04]  /*0d00*/  FADD R15, R15, R22 ;  /* 0x000000160f0f7221 */ /* 0x020fc80000000000 */
[----:B------:R-:W-:-:S04]  /*0d10*/  FADD R15, R15, R24 ;  /* 0x000000180f0f7221 */ /* 0x000fc80000000000 */
[----:B------:R-:W-:-:S04]  /*0d20*/  FADD R15, R15, R26 ;  /* 0x0000001a0f0f7221 */ /* 0x000fc80000000000 */
[----:B------:R-:W-:-:S04]  /*0d30*/  FADD R14, R15, R14 ;  /* 0x0000000e0f0e7221 */ /* 0x000fc80000000000 */
[----:B------:R-:W-:-:S07]  /*0d40*/  FADD R21, R14, R19 ;  /* 0x000000130e157221 */ /* 0x000fce0000000000 */
.L_x_12:
[----:B------:R-:W-:Y:S04]  /*0d50*/  BSSY.RECONVERGENT B1, `(.L_x_11) ;  /* 0x000001e000017945 */ /* 0x000fe80003800200 */
        /* <DEDUP_REMOVED lines=10> */
[----:B------:R-:W5:Y:S01]  /*0e00*/  LDG.E R22, desc[UR8][R6.64+0xc] ;  /* 0x00000c0806167981 */ /* 0x000f62000c1e1900 */
[----:B------:R-:W-:-:S02]  /*0e10*/  VIADD R16, R16, 0x4 ;  /* 0x0000000410107836 */ /* 0x000fc40000000000 */
[----:B--2---:R-:W-:-:S04]  /*0e20*/  FADD R18, R21, R18 ;  /* 0x0000001215127221 */ /* 0x004fc80000000000 */
[----:B---3--:R-:W-:-:S04]  /*0e30*/  FADD R15, R18, R15 ;  /* 0x0000000f120f7221 */ /* 0x008fc80000000000 */
[----:B----4-:R-:W-:-:S04]  /*0e40*/  FADD R15, R15, R20 ;  /* 0x000000140f0f7221 */ /* 0x010fc80000000000 */
[----:B-----5:R-:W-:-:S07]  /*0e50*/  FADD R21, R15, R22 ;  /* 0x000000160f157221 */ /* 0x020fce0000000000 */
.L_x_14:
[----:B------:R-:W-:Y:S05]  /*0e60*/  @!P1 BRA `(.L_x_13) ;  /* 0x0000000000309947 */ /* 0x000fea0003800000 */
[----:B------:R-:W0:Y:S01]  /*0e70*/  LDC.64 R6, c[0x0][0x388] ;  /* 0x0000e200ff067b82 */ /* 0x000e220000000a00 */
[----:B------:R-:W-:Y:S01]  /*0e80*/  IADD3 R14, PT, PT, -R14, RZ, RZ ;  /* 0x000000ff0e0e7210 */ /* 0x000fe20007ffe1ff */
[----:B0-----:R-:W-:-:S07]  /*0e90*/  IMAD.WIDE.U32 R16, R16, 0x4, R6 ;  /* 0x0000000410107825 */ /* 0x001fce00078e0006 */
.L_x_15:
[----:B------:R-:W-:Y:S02]  /*0ea0*/  IMAD.MOV.U32 R6, RZ, RZ, R16 ;  /* 0x000000ffff067224 */ /* 0x000fe400078e0010 */
[----:B------:R-:W-:-:S05]  /*0eb0*/  IMAD.MOV.U32 R7, RZ, RZ, R17 ;  /* 0x000000ffff077224 */ /* 0x000fca00078e0011 */
[----:B------:R-:W2:Y:S01]  /*0ec0*/  LDG.E R6, desc[UR8][R6.64] ;  /* 0x0000000806067981 */ /* 0x000ea2000c1e1900 */
[----:B------:R-:W-:Y:S02]  /*0ed0*/  IADD3 R14, PT, PT, R14, 0x1, RZ ;  /* 0x000000010e0e7810 */ /* 0x000fe40007ffe0ff */
[----:B------:R-:W-:Y:S02]  /*0ee0*/  IADD3 R16, P1, PT, R16, 0x4, RZ ;  /* 0x0000000410107810 */ /* 0x000fe40007f3e0ff */
[----:B------:R-:W-:-:S03]  /*0ef0*/  ISETP.NE.AND P0, PT, R14, RZ, PT ;  /* 0x000000ff0e00720c */ /* 0x000fc60003f05270 */
[----:B------:R-:W-:Y:S02]  /*0f00*/  IMAD.X R17, RZ, RZ, R17, P1 ;  /* 0x000000ffff117224 */ /* 0x000fe400008e0611 */
[----:B--2---:R-:W-:-:S08]  /*0f10*/  FADD R21, R6, R21 ;  /* 0x0000001506157221 */ /* 0x004fd00000000000 */
[----:B------:R-:W-:Y:S05]  /*0f20*/  @P0 BRA `(.L_x_15) ;  /* 0xfffffffc00dc0947 */ /* 0x000fea000383ffff */
.L_x_13:
[----:B------:R-:W-:Y:S05]  /*0f30*/  BSYNC.RECONVERGENT B1 ;  /* 0x0000000000017941 */ /* 0x000fea0003800200 */
.L_x_11:
[----:B------:R-:W0:Y:S02]  /*0f40*/  LDC.64 R6, c[0x0][0x388] ;  /* 0x0000e200ff067b82 */ /* 0x000e240000000a00 */
[----:B0-----:R0:W-:Y:S02]  /*0f50*/  STG.E desc[UR8][R6.64], R21 ;  /* 0x0000001506007986 */ /* 0x0011e4000c101908 */
.L_x_8:
[----:B------:R-:W-:Y:S05]  /*0f60*/  BSYNC.RECONVERGENT B0 ;  /* 0x0000000000007941 */ /* 0x000fea0003800200 */
.L_x_7:
[----:B------:R-:W-:Y:S01]  /*0f70*/  UMOV UR4, 0xffffffff ;  /* 0xffffffff00047882 */ /* 0x000fe20000000000 */
[----:B------:R-:W-:Y:S02]  /*0f80*/  ISETP.NE.AND P0, PT, R12, RZ, PT ;  /* 0x000000ff0c00720c */ /* 0x000fe40003f05270 */
[----:B------:R-:W-:Y:S11]  /*0f90*/  BRA.DIV UR4, `(.L_x_16) ;  /* 0x0000000604087947 */ /* 0x000ff6000b800000 */
[----:B------:R-:W-:Y:S06]  /*0fa0*/  BAR.SYNC.DEFER_BLOCKING 0x0 ;  /* 0x0000000000007b1d */ /* 0x000fec0000010000 */
.L_x_28:
[----:B------:R-:W-:Y:S04]  /*0fb0*/  BSSY B0, `(.L_x_17) ;  /* 0x000001f000007945 */ /* 0x000fe80003800000 */
[----:B------:R-:W-:Y:S05]  /*0fc0*/  @P0 BRA `(.L_x_18) ;  /* 0x0000000000740947 */ /* 0x000fea0003800000 */
[----:B0-----:R-:W0:Y:S01]  /*0fd0*/  S2R R7, SR_LANEID ;  /* 0x0000000000077919 */ /* 0x001e220000000000 */
[----:B------:R-:W1:Y:S01]  /*0fe0*/  LDC R3, c[0x0][0x378] ;  /* 0x0000de00ff037b82 */ /* 0x000e620000000800 */
[----:B------:R-:W-:Y:S01]  /*0ff0*/  VOTEU.ANY UR4, UPT, PT ;  /* 0x0000000000047886 */ /* 0x000fe200038e0100 */
[----:B------:R-:W-:Y:S01]  /*1000*/  IMAD.MOV R12, RZ, RZ, -R11 ;  /* 0x000000ffff0c7224 */ /* 0x000fe200078e0a0b */
[----:B------:R-:W0:Y:S01]  /*1010*/  FLO.U32 R6, UR4 ;  /* 0x0000000400067d00 */ /* 0x000e2200080e0000 */
[----:B------:R-:W-:Y:S01]  /*1020*/  IADD3 R13, PT, PT, R2, R13, RZ ;  /* 0x0000000d020d7210 */ /* 0x000fe20007ffe0ff */
[----:B------:R-:W-:Y:S01]  /*1030*/  IMAD.MOV R10, RZ, RZ, -R10 ;  /* 0x000000ffff0a7224 */ /* 0x000fe200078e0a0a */
[----:B------:R-:W-:Y:S01]  /*1040*/  UPOPC UR5, UR4 ;  /* 0x00000004000572bf */ /* 0x000fe20008000000 */
[----:B------:R-:W-:-:S03]  /*1050*/  IMAD R2, R12, R9, RZ ;  /* 0x000000090c027224 */ /* 0x000fc600078e02ff */
[----:B------:R-:W-:Y:S01]  /*1060*/  ISETP.NE.AND P1, PT, R13, R10, PT ;  /* 0x0000000a0d00720c */ /* 0x000fe20003f25270 */
[----:B-1----:R-:W-:-:S05]  /*1070*/  IMAD R2, R3, R2, -0x7fffffff ;  /* 0x8000000103027424 */ /* 0x002fca00078e0202 */
[----:B------:R-:W-:Y:S02]  /*1080*/  SEL R2, R2, 0x1, !P1 ;  /* 0x0000000102027807 */ /* 0x000fe40004800000 */
[----:B0-----:R-:W-:-:S03]  /*1090*/  ISETP.EQ.U32.AND P0, PT, R6, R7, PT ;  /* 0x000000070600720c */ /* 0x001fc60003f02070 */
[----:B------:R-:W-:-:S10]  /*10a0*/  IMAD R3, R2, UR5, RZ ;  /* 0x0000000502037c24 */ /* 0x000fd4000f8e02ff */
[----:B------:R-:W-:Y:S06]  /*10b0*/  @P0 MEMBAR.ALL.GPU ;  /* 0x0000000000000992 */ /* 0x000fec000000a000 */
[----:B------:R-:W-:-:S00]  /*10c0*/  @P0 ERRBAR ;  /* 0x00000000000009ab */ /* 0x000fc00000000000 */
[----:B------:R-:W-:Y:S06]  /*10d0*/  @P0 CGAERRBAR ;  /* 0x00000000000005ab */ /* 0x000fec0000000000 */
[----:B------:R-:W2:Y:S01]  /*10e0*/  @P0 ATOM.E.ADD.STRONG.GPU PT, R3, desc[UR8][R4.64+0x4], R3 ;  /* 0x800004030403098a */ /* 0x000ea200081ef108 */
[----:B------:R-:W0:Y:S02]  /*10f0*/  S2R R9, SR_LTMASK ;  /* 0x0000000000097919 */ /* 0x000e240000003900 */
[----:B0-----:R-:W-:-:S06]  /*1100*/  LOP3.LUT R9, R9, UR4, RZ, 0xc0, !PT ;  /* 0x0000000409097c12 */ /* 0x001fcc000f8ec0ff */
[----:B------:R-:W0:Y:S01]  /*1110*/  POPC R9, R9 ;  /* 0x0000000900097309 */ /* 0x000e220000000000 */
[----:B--2---:R-:W0:Y:S02]  /*1120*/  SHFL.IDX PT, R7, R3, R6, 0x1f ;  /* 0x00001f0603077589 */ /* 0x004e2400000e0000 */
[----:B0-----:R-:W-:-:S07]  /*1130*/  IMAD R2, R2, R9, R7 ;  /* 0x0000000902027224 */ /* 0x001fce00078e0207 */
.L_x_19:
[----:B------:R-:W2:Y:S04]  /*1140*/  LD.E.STRONG.GPU R3, desc[UR8][R4.64+0x4] ;  /* 0x0000040804037980 */ /* 0x000ea8000c10f900 */
[----:B--2---:R-:W-:Y:S01]  /*1150*/  CCTL.IVALL ;  /* 0x00000000ff00798f */ /* 0x004fe20002000000 */
[----:B------:R-:W-:Y:S05]  /*1160*/  YIELD ;  /* 0x0000000000007946 */ /* 0x000fea0003800000 */
[----:B------:R-:W-:-:S04]  /*1170*/  LOP3.LUT R3, R3, R2, RZ, 0x3c, !PT ;  /* 0x0000000203037212 */ /* 0x000fc800078e3cff */
[----:B------:R-:W-:-:S13]  /*1180*/  ISETP.GT.AND P0, PT, R3, -0x1, PT ;  /* 0xffffffff0300780c */ /* 0x000fda0003f04270 */
[----:B------:R-:W-:Y:S05]  /*1190*/  @P0 BRA `(.L_x_19) ;  /* 0xfffffffc00e80947 */ /* 0x000fea000383ffff */
.L_x_18:
[----:B------:R-:W-:Y:S05]  /*11a0*/  BSYNC B0 ;  /* 0x0000000000007941 */ /* 0x000fea0003800000 */
.L_x_17:
[----:B------:R-:W-:-:S03]  /*11b0*/  UMOV UR4, 0xffffffff ;  /* 0xffffffff00047882 */ /* 0x000fc60000000000 */
[----:B------:R-:W-:Y:S05]  /*11c0*/  BRA.DIV UR4, `(.L_x_20) ;  /* 0x0000000204a87947 */ /* 0x000fea000b800000 */
[----:B------:R-:W-:Y:S06]  /*11d0*/  BAR.SYNC.DEFER_BLOCKING 0x0 ;  /* 0x0000000000007b1d */ /* 0x000fec0000010000 */
.L_x_31:
[----:B------:R-:W1:Y:S02]  /*11e0*/  LDC.64 R2, c[0x0][0x388] ;  /* 0x0000e200ff027b82 */ /* 0x000e640000000a00 */
[----:B-1----:R-:W2:Y:S01]  /*11f0*/  LDG.E R3, desc[UR8][R2.64] ;  /* 0x0000000802037981 */ /* 0x002ea2000c1e1900 */
[----:B------:R-:W-:Y:S01]  /*1200*/  BSSY.RECONVERGENT B0, `(.L_x_21) ;  /* 0x000000c000007945 */ /* 0x000fe20003800200 */
[----:B--2---:R-:W1:Y:S08]  /*1210*/  MUFU.RCP R4, R3 ;  /* 0x0000000300047308 */ /* 0x004e700000001000 */
[----:B------:R-:W2:Y:S01]  /*1220*/  FCHK P0, R0, R3 ;  /* 0x0000000300007302 */ /* 0x000ea20000000000 */
[----:B-1----:R-:W-:-:S04]  /*1230*/  FFMA R5, -R3, R4, 1 ;  /* 0x3f80000003057423 */ /* 0x002fc80000000104 */
[----:B------:R-:W-:-:S04]  /*1240*/  FFMA R5, R4, R5, R4 ;  /* 0x0000000504057223 */ /* 0x000fc80000000004 */
[----:B------:R-:W-:-:S04]  /*1250*/  FFMA R4, R0, R5, RZ ;  /* 0x0000000500047223 */ /* 0x000fc800000000ff */
[----:B0-----:R-:W-:-:S04]  /*1260*/  FFMA R6, -R3, R4, R0 ;  /* 0x0000000403067223 */ /* 0x001fc80000000100 */
[----:B------:R-:W-:Y:S01]  /*1270*/  FFMA R5, R5, R6, R4 ;  /* 0x0000000605057223 */ /* 0x000fe20000000004 */
[----:B--2---:R-:W-:Y:S06]  /*1280*/  @!P0 BRA `(.L_x_22) ;  /* 0x00000000000c8947 */ /* 0x004fec0003800000 */
[----:B------:R-:W-:-:S07]  /*1290*/  MOV R2, 0x12b0 ;  /* 0x000012b000027802 */ /* 0x000fce0000000f00 */
[----:B------:R-:W-:Y:S05]  /*12a0*/  CALL.REL.NOINC `($__internal_0_$__cuda_sm3x_div_rn_noftz_f32_slowpath) ;  /* 0x00000000009c7944 */ /* 0x000fea0003c00000 */
[----:B------:R-:W-:-:S07]  /*12b0*/  IMAD.MOV.U32 R5, RZ, RZ, R0 ;  /* 0x000000ffff057224 */ /* 0x000fce00078e0000 */
.L_x_22:
[----:B------:R-:W-:Y:S05]  /*12c0*/  BSYNC.RECONVERGENT B0 ;  /* 0x0000000000007941 */ /* 0x000fea0003800200 */
.L_x_21:
[----:B------:R-:W0:Y:S02]  /*12d0*/  LDC.64 R2, c[0x0][0x388] ;  /* 0x0000e200ff027b82 */ /* 0x000e240000000a00 */
[----:B0-----:R-:W-:-:S05]  /*12e0*/  IMAD.WIDE R8, R8, 0x4, R2 ;  /* 0x0000000408087825 */ /* 0x001fca00078e0202 */
[----:B------:R-:W-:Y:S01]  /*12f0*/  STG.E desc[UR8][R8.64], R5 ;  /* 0x0000000508007986 */ /* 0x000fe2000c101908 */
[----:B------:R-:W-:Y:S05]  /*1300*/  EXIT ;  /* 0x000000000000794d */ /* 0x000fea0003800000 */
.L_x_6:
[----:B------:R-:W-:Y:S01]  /*1310*/  BSSY B0, `(.L_x_23) ;  /* 0x0000009000007945 */ /* 0x000fe20003800000 */
[----:B------:R-:W-:Y:S02]  /*1320*/  CS2R R16, SRZ ;  /* 0x0000000000107805 */ /* 0x000fe4000001ff00 */
[----:B------:R-:W-:-:S07]  /*1330*/  MOV R14, 0xffffffff ;  /* 0xffffffff000e7802 */ /* 0x000fce0000000f00 */
[----:B0-----:R-:W-:Y:S05]  /*1340*/  WARPSYNC.COLLECTIVE.ALL `(.L_x_24) ;  /* 0x0000000000147948 */ /* 0x001fea0003c00000 */
[----:B------:R-:W-:-:S04]  /*1350*/  SHF.L.U32 R16, R16, 0x10, RZ ;  /* 0x0000001010107819 */ /* 0x000fc800000006ff */
[----:B------:R-:W-:-:S05]  /*1360*/  LOP3.LUT R16, R16, 0xf, R17, 0xf8, !PT ;  /* 0x0000000f10107812 */ /* 0x000fca00078ef811 */
[----:B------:R1:W-:Y:S02]  /*1370*/  BAR.SYNC.DEFER_BLOCKING R16, R16 ;  /* 0x000000100000731d */ /* 0x0003e40000010000 */
[----:B-1----:R-:W-:-:S04]  /*1380*/  SHF.R.U32 R16, R16, 0x10, RZ ;  /* 0x0000001010107819 */ /* 0x002fc800000016ff */
[----:B0-----:R-:W-:Y:S05]  /*1390*/  ENDCOLLECTIVE ;  /* 0x000000000000791b */ /* 0x001fea0003800000 */
.L_x_24:
[----:B------:R-:W-:Y:S05]  /*13a0*/  BSYNC B0 ;  /* 0x0000000000007941 */ /* 0x000fea0003800000 */
.L_x_23:
[----:B------:R-:W-:Y:S05]  /*13b0*/  BRA `(.L_x_25) ;  /* 0xfffffff000c47947 */ /* 0x000fea000383ffff */
.L_x_16:
[----:B------:R-:W-:Y:S01]  /*13c0*/  BSSY B0, `(.L_x_26) ;  /* 0x0000009000007945 */ /* 0x000fe20003800000 */
[----:B------:R-:W-:Y:S01]  /*13d0*/  CS2R R16, SRZ ;  /* 0x0000000000107805 */ /* 0x000fe2000001ff00 */
[----:B------:R-:W-:-:S07]  /*13e0*/  IMAD.MOV.U32 R14, RZ, RZ, -0x1 ;  /* 0xffffffffff0e7424 */ /* 0x000fce00078e00ff */
[----:B0-----:R-:W-:Y:S05]  /*13f0*/  WARPSYNC.COLLECTIVE.ALL `(.L_x_27) ;  /* 0x0000000000147948 */ /* 0x001fea0003c00000 */
[----:B------:R-:W-:-:S04]  /*1400*/  SHF.L.U32 R16, R16, 0x10, RZ ;  /* 0x0000001010107819 */ /* 0x000fc800000006ff */
[----:B------:R-:W-:-:S05]  /*1410*/  LOP3.LUT R16, R16, 0xf, R17, 0xf8, !PT ;  /* 0x0000000f10107812 */ /* 0x000fca00078ef811 */
[----:B------:R1:W-:Y:S02]  /*1420*/  BAR.SYNC.DEFER_BLOCKING R16, R16 ;  /* 0x000000100000731d */ /* 0x0003e40000010000 */
[----:B-1----:R-:W-:-:S04]  /*1430*/  SHF.R.U32 R16, R16, 0x10, RZ ;  /* 0x0000001010107819 */ /* 0x002fc800000016ff */
[----:B0-----:R-:W-:Y:S05]  /*1440*/  ENDCOLLECTIVE ;  /* 0x000000000000791b */ /* 0x001fea0003800000 */
.L_x_27:
[----:B------:R-:W-:Y:S05]  /*1450*/  BSYNC B0 ;  /* 0x0000000000007941 */ /* 0x000fea0003800000 */
.L_x_26:
[----:B------:R-:W-:Y:S05]  /*1460*/  BRA `(.L_x_28) ;  /* 0xfffffff800d07947 */ /* 0x000fea000383ffff */
.L_x_20:
        /* <DEDUP_REMOVED lines=9> */
.L_x_30:
[----:B------:R-:W-:Y:S05]  /*1500*/  BSYNC B0 ;  /* 0x0000000000007941 */ /* 0x000fea0003800000 */
.L_x_29:
[----:B------:R-:W-:Y:S05]  /*1510*/  BRA `(.L_x_31) ;  /* 0xfffffffc00307947 */ /* 0x000fea000383ffff */
        .weak           $__internal_0_$__cuda_sm3x_div_rn_noftz_f32_slowpath
        .type           $__internal_0_$__cuda_sm3x_div_rn_noftz_f32_slowpath,@function
        .size           $__internal_0_$__cuda_sm3x_div_rn_noftz_f32_slowpath,(.L_x_44 - $__internal_0_$__cuda_sm3x_div_rn_noftz_f32_slowpath)
$__internal_0_$__cuda_sm3x_div_rn_noftz_f32_slowpath:
[----:B------:R-:W-:Y:S01]  /*1520*/  SHF.R.U32.HI R5, RZ, 0x17, R3 ;  /* 0x00000017ff057819 */ /* 0x000fe20000011603 */
[----:B------:R-:W-:Y:S01]  /*1530*/  BSSY.RECONVERGENT B1, `(.L_x_32) ;  /* 0x0000064000017945 */ /* 0x000fe20003800200 */
[--C-:B------:R-:W-:Y:S01]  /*1540*/  SHF.R.U32.HI R4, RZ, 0x17, R0.reuse ;  /* 0x00000017ff047819 */ /* 0x100fe20000011600 */
[----:B------:R-:W-:Y:S01]  /*1550*/  IMAD.MOV.U32 R6, RZ, RZ, R0 ;  /* 0x000000ffff067224 */ /* 0x000fe200078e0000 */
[----:B------:R-:W-:Y:S02]  /*1560*/  LOP3.LUT R5, R5, 0xff, RZ, 0xc0, !PT ;  /* 0x000000ff05057812 */ /* 0x000fe400078ec0ff */
[----:B------:R-:W-:Y:S02]  /*1570*/  LOP3.LUT R4, R4, 0xff, RZ, 0xc0, !PT ;  /* 0x000000ff04047812 */ /* 0x000fe400078ec0ff */
[----:B------:R-:W-:Y:S02]  /*1580*/  IADD3 R11, PT, PT, R5, -0x1, RZ ;  /* 0xffffffff050b7810 */ /* 0x000fe40007ffe0ff */
[----:B------:R-:W-:Y:S01]  /*1590*/  MOV R7, R3 ;  /* 0x0000000300077202 */ /* 0x000fe20000000f00 */
[----:B------:R-:W-:Y:S01]  /*15a0*/  VIADD R10, R4, 0xffffffff ;  /* 0xffffffff040a7836 */ /* 0x000fe20000000000 */
[----:B------:R-:W-:-:S04]  /*15b0*/  ISETP.GT.U32.AND P0, PT, R11, 0xfd, PT ;  /* 0x000000fd0b00780c */ /* 0x000fc80003f04070 */
[----:B------:R-:W-:-:S13]  /*15c0*/  ISETP.GT.U32.OR P0, PT, R10, 0xfd, P0 ;  /* 0x000000fd0a00780c */ /* 0x000fda0000704470 */
[----:B------:R-:W-:Y:S01]  /*15d0*/  @!P0 IMAD.MOV.U32 R9, RZ, RZ, RZ ;  /* 0x000000ffff098224 */ /* 0x000fe200078e00ff */
[----:B------:R-:W-:Y:S06]  /*15e0*/  @!P0 BRA `(.L_x_33) ;  /* 0x00000000005c8947 */ /* 0x000fec0003800000 */
[----:B------:R-:W-:Y:S02]  /*15f0*/  FSETP.GTU.FTZ.AND P0, PT, |R0|, +INF , PT ;  /* 0x7f8000000000780b */ /* 0x000fe40003f1c200 */
[----:B------:R-:W-:-:S04]  /*1600*/  FSETP.GTU.FTZ.AND P1, PT, |R3|, +INF , PT ;  /* 0x7f8000000300780b */ /* 0x000fc80003f3c200 */
[----:B------:R-:W-:-:S13]  /*1610*/  PLOP3.LUT P0, PT, P0, P1, PT, 0xf8, 0x8f ;  /* 0x00000000008f781c */ /* 0x000fda0000703f70 */
[----:B------:R-:W-:Y:S05]  /*1620*/  @P0 BRA `(.L_x_34) ;  /* 0x00000004004c0947 */ /* 0x000fea0003800000 */
[----:B------:R-:W-:-:S13]  /*1630*/  LOP3.LUT P0, RZ, R7, 0x7fffffff, R6, 0xc8, !PT ;  /* 0x7fffffff07ff7812 */ /* 0x000fda000780c806 */
[----:B------:R-:W-:Y:S05]  /*1640*/  @!P0 BRA `(.L_x_35) ;  /* 0x00000004003c8947 */ /* 0x000fea0003800000 */
[C---:B------:R-:W-:Y:S02]  /*1650*/  FSETP.NEU.FTZ.AND P2, PT, |R0|.reuse, +INF , PT ;  /* 0x7f8000000000780b */ /* 0x040fe40003f5d200 */
[----:B------:R-:W-:Y:S02]  /*1660*/  FSETP.NEU.FTZ.AND P1, PT, |R3|, +INF , PT ;  /* 0x7f8000000300780b */ /* 0x000fe40003f3d200 */
[----:B------:R-:W-:-:S11]  /*1670*/  FSETP.NEU.FTZ.AND P0, PT, |R0|, +INF , PT ;  /* 0x7f8000000000780b */ /* 0x000fd60003f1d200 */
[----:B------:R-:W-:Y:S05]  /*1680*/  @!P1 BRA !P2, `(.L_x_35) ;  /* 0x00000004002c9947 */ /* 0x000fea0005000000 */
[----:B------:R-:W-:-:S04]  /*1690*/  LOP3.LUT P2, RZ, R6, 0x7fffffff, RZ, 0xc0, !PT ;  /* 0x7fffffff06ff7812 */ /* 0x000fc8000784c0ff */
[----:B------:R-:W-:-:S13]  /*16a0*/  PLOP3.LUT P1, PT, P1, P2, PT, 0x2f, 0xf2 ;  /* 0x0000000000f2781c */ /* 0x000fda0000f24577 */
[----:B------:R-:W-:Y:S05]  /*16b0*/  @P1 BRA `(.L_x_36) ;  /* 0x0000000400181947 */ /* 0x000fea0003800000 */
[----:B------:R-:W-:-:S04]  /*16c0*/  LOP3.LUT P1, RZ, R7, 0x7fffffff, RZ, 0xc0, !PT ;  /* 0x7fffffff07ff7812 */ /* 0x000fc8000782c0ff */
[----:B------:R-:W-:-:S13]  /*16d0*/  PLOP3.LUT P0, PT, P0, P1, PT, 0x2f, 0xf2 ;  /* 0x0000000000f2781c */ /* 0x000fda0000702577 */
[----:B------:R-:W-:Y:S05]  /*16e0*/  @P0 BRA `(.L_x_37) ;  /* 0x0000000400000947 */ /* 0x000fea0003800000 */
[----:B------:R-:W-:Y:S02]  /*16f0*/  ISETP.GE.AND P0, PT, R10, RZ, PT ;  /* 0x000000ff0a00720c */ /* 0x000fe40003f06270 */
[----:B------:R-:W-:-:S11]  /*1700*/  ISETP.GE.AND P1, PT, R11, RZ, PT ;  /* 0x000000ff0b00720c */ /* 0x000fd60003f26270 */
[----:B------:R-:W-:Y:S01]  /*1710*/  @P0 MOV R9, RZ ;  /* 0x000000ff00090202 */ /* 0x000fe20000000f00 */
[----:B------:R-:W-:Y:S02]  /*1720*/  @!P0 IMAD.MOV.U32 R9, RZ, RZ, -0x40 ;  /* 0xffffffc0ff098424 */ /* 0x000fe400078e00ff */
[----:B------:R-:W-:Y:S01]  /*1730*/  @!P0 FFMA R6, R0, 1.84467440737095516160e+19, RZ ;  /* 0x5f80000000068823 */ /* 0x000fe200000000ff */
[----:B------:R-:W-:Y:S02]  /*1740*/  @!P1 FFMA R7, R3, 1.84467440737095516160e+19, RZ ;  /* 0x5f80000003079823 */ /* 0x000fe400000000ff */
[----:B------:R-:W-:-:S07]  /*1750*/  @!P1 IADD3 R9, PT, PT, R9, 0x40, RZ ;  /* 0x0000004009099810 */ /* 0x000fce0007ffe0ff */
.L_x_33:
[----:B------:R-:W-:Y:S01]  /*1760*/  LEA R0, R5, 0xc0800000, 0x17 ;  /* 0xc080000005007811 */ /* 0x000fe200078eb8ff */
[----:B------:R-:W-:Y:S01]  /*1770*/  BSSY.RECONVERGENT B2, `(.L_x_38) ;  /* 0x0000036000027945 */ /* 0x000fe20003800200 */
[----:B------:R-:W-:-:S03]  /*1780*/  IADD3 R4, PT, PT, R4, -0x7f, RZ ;  /* 0xffffff8104047810 */ /* 0x000fc60007ffe0ff */
[----:B------:R-:W-:Y:S02]  /*1790*/  IMAD.IADD R7, R7, 0x1, -R0 ;  /* 0x0000000107077824 */ /* 0x000fe400078e0a00 */
[C---:B------:R-:W-:Y:S01]  /*17a0*/  IMAD R0, R4.reuse, -0x800000, R6 ;  /* 0xff80000004007824 */ /* 0x040fe200078e0206 */
[----:B------:R-:W-:Y:S01]  /*17b0*/  IADD3 R4, PT, PT, R4, 0x7f, -R5 ;  /* 0x0000007f04047810 */ /* 0x000fe20007ffe805 */
[----:B------:R-:W0:Y:S01]  /*17c0*/  MUFU.RCP R3, R7 ;  /* 0x0000000700037308 */ /* 0x000e220000001000 */
[----:B------:R-:W-:-:S03]  /*17d0*/  FADD.FTZ R11, -R7, -RZ ;  /* 0x800000ff070b7221 */ /* 0x000fc60000010100 */
[----:B------:R-:W-:Y:S02]  /*17e0*/  IMAD.IADD R4, R4, 0x1, R9 ;  /* 0x0000000104047824 */ /* 0x000fe400078e0209 */
[----:B0-----:R-:W-:-:S04]  /*17f0*/  FFMA R10, R3, R11, 1 ;  /* 0x3f800000030a7423 */ /* 0x001fc8000000000b */
[----:B------:R-:W-:-:S04]  /*1800*/  FFMA R10, R3, R10, R3 ;  /* 0x0000000a030a7223 */ /* 0x000fc80000000003 */
[----:B------:R-:W-:-:S04]  /*1810*/  FFMA R3, R0, R10, RZ ;  /* 0x0000000a00037223 */ /* 0x000fc800000000ff */
[----:B------:R-:W-:-:S04]  /*1820*/  FFMA R6, R11, R3, R0 ;  /* 0x000000030b067223 */ /* 0x000fc80000000000 */
[----:B------:R-:W-:-:S04]  /*1830*/  FFMA R13, R10, R6, R3 ;  /* 0x000000060a0d7223 */ /* 0x000fc80000000003 */
[----:B------:R-:W-:-:S04]  /*1840*/  FFMA R6, R11, R13, R0 ;  /* 0x0000000d0b067223 */ /* 0x000fc80000000000 */
[----:B------:R-:W-:-:S05]  /*1850*/  FFMA R0, R10, R6, R13 ;  /* 0x000000060a007223 */ /* 0x000fca000000000d */
[----:B------:R-:W-:-:S04]  /*1860*/  SHF.R.U32.HI R3, RZ, 0x17, R0 ;  /* 0x00000017ff037819 */ /* 0x000fc80000011600 */
[----:B------:R-:W-:-:S04]  /*1870*/  LOP3.LUT R3, R3, 0xff, RZ, 0xc0, !PT ;  /* 0x000000ff03037812 */ /* 0x000fc800078ec0ff */
[----:B------:R-:W-:-:S05]  /*1880*/  IADD3 R7, PT, PT, R3, R4, RZ ;  /* 0x0000000403077210 */ /* 0x000fca0007ffe0ff */
[----:B------:R-:W-:-:S05]  /*1890*/  VIADD R3, R7, 0xffffffff ;  /* 0xffffffff07037836 */ /* 0x000fca0000000000 */
[----:B------:R-:W-:-:S13]  /*18a0*/  ISETP.GE.U32.AND P0, PT, R3, 0xfe, PT ;  /* 0x000000fe0300780c */ /* 0x000fda0003f06070 */
[----:B------:R-:W-:Y:S05]  /*18b0*/  @!P0 BRA `(.L_x_39) ;  /* 0x0000000000808947 */ /* 0x000fea0003800000 */
[----:B------:R-:W-:-:S13]  /*18c0*/  ISETP.GT.AND P0, PT, R7, 0xfe, PT ;  /* 0x000000fe0700780c */ /* 0x000fda0003f04270 */
[----:B------:R-:W-:Y:S05]  /*18d0*/  @P0 BRA `(.L_x_40) ;  /* 0x00000000006c0947 */ /* 0x000fea0003800000 */
[----:B------:R-:W-:-:S13]  /*18e0*/  ISETP.GE.AND P0, PT, R7, 0x1, PT ;  /* 0x000000010700780c */ /* 0x000fda0003f06270 */
[----:B------:R-:W-:Y:S05]  /*18f0*/  @P0 BRA `(.L_x_41) ;  /* 0x0000000000740947 */ /* 0x000fea0003800000 */
[----:B------:R-:W-:Y:S02]  /*1900*/  ISETP.GE.AND P0, PT, R7, -0x18, PT ;  /* 0xffffffe80700780c */ /* 0x000fe40003f06270 */
[----:B------:R-:W-:-:S11]  /*1910*/  LOP3.LUT R0, R0, 0x80000000, RZ, 0xc0, !PT ;  /* 0x8000000000007812 */ /* 0x000fd600078ec0ff */
[----:B------:R-:W-:Y:S05]  /*1920*/  @!P0 BRA `(.L_x_41) ;  /* 0x0000000000688947 */ /* 0x000fea0003800000 */
[CCC-:B------:R-:W-:Y:S01]  /*1930*/  FFMA.RZ R3, R10.reuse, R6.reuse, R13.reuse ;  /* 0x000000060a037223 */ /* 0x1c0fe2000000c00d */
[CCC-:B------:R-:W-:Y:S01]  /*1940*/  FFMA.RM R4, R10.reuse, R6.reuse, R13.reuse ;  /* 0x000000060a047223 */ /* 0x1c0fe2000000400d */
[C---:B------:R-:W-:Y:S02]  /*1950*/  ISETP.NE.AND P2, PT, R7.reuse, RZ, PT ;  /* 0x000000ff0700720c */ /* 0x040fe40003f45270 */
[----:B------:R-:W-:Y:S02]  /*1960*/  ISETP.NE.AND P1, PT, R7, RZ, PT ;  /* 0x000000ff0700720c */ /* 0x000fe40003f25270 */
[----:B------:R-:W-:Y:S01]  /*1970*/  LOP3.LUT R5, R3, 0x7fffff, RZ, 0xc0, !PT ;  /* 0x007fffff03057812 */ /* 0x000fe200078ec0ff */
[----:B------:R-:W-:Y:S01]  /*1980*/  FFMA.RP R3, R10, R6, R13 ;  /* 0x000000060a037223 */ /* 0x000fe2000000800d */
[----:B------:R-:W-:Y:S01]  /*1990*/  IADD3 R6, PT, PT, R7, 0x20, RZ ;  /* 0x0000002007067810 */ /* 0x000fe20007ffe0ff */
[----:B------:R-:W-:Y:S01]  /*19a0*/  IMAD.MOV R7, RZ, RZ, -R7 ;  /* 0x000000ffff077224 */ /* 0x000fe200078e0a07 */
[----:B------:R-:W-:-:S02]  /*19b0*/  LOP3.LUT R5, R5, 0x800000, RZ, 0xfc, !PT ;  /* 0x0080000005057812 */ /* 0x000fc400078efcff */
[----:B------:R-:W-:Y:S02]  /*19c0*/  FSETP.NEU.FTZ.AND P0, PT, R3, R4, PT ;  /* 0x000000040300720b */ /* 0x000fe40003f1d000 */
[----:B------:R-:W-:Y:S02]  /*19d0*/  SHF.L.U32 R6, R5, R6, RZ ;  /* 0x0000000605067219 */ /* 0x000fe400000006ff */
[----:B------:R-:W-:Y:S02]  /*19e0*/  SEL R4, R7, RZ, P2 ;  /* 0x000000ff07047207 */ /* 0x000fe40001000000 */
[----:B------:R-:W-:Y:S02]  /*19f0*/  ISETP.NE.AND P1, PT, R6, RZ, P1 ;  /* 0x000000ff0600720c */ /* 0x000fe40000f25270 */
[----:B------:R-:W-:Y:S02]  /*1a00*/  SHF.R.U32.HI R4, RZ, R4, R5 ;  /* 0x00000004ff047219 */ /* 0x000fe40000011605 */
[----:B------:R-:W-:-:S02]  /*1a10*/  PLOP3.LUT P0, PT, P0, P1, PT, 0xf8, 0x8f ;  /* 0x00000000008f781c */ /* 0x000fc40000703f70 */
[----:B------:R-:W-:Y:S02]  /*1a20*/  SHF.R.U32.HI R6, RZ, 0x1, R4 ;  /* 0x00000001ff067819 */ /* 0x000fe40000011604 */
[----:B------:R-:W-:-:S04]  /*1a30*/  SEL R3, RZ, 0x1, !P0 ;  /* 0x00000001ff037807 */ /* 0x000fc80004000000 */
[----:B------:R-:W-:-:S04]  /*1a40*/  LOP3.LUT R3, R3, 0x1, R6, 0xf8, !PT ;  /* 0x0000000103037812 */ /* 0x000fc800078ef806 */
[----:B------:R-:W-:-:S04]  /*1a50*/  LOP3.LUT R3, R3, R4, RZ, 0xc0, !PT ;  /* 0x0000000403037212 */ /* 0x000fc800078ec0ff */
[----:B------:R-:W-:-:S04]  /*1a60*/  IADD3 R3, PT, PT, R6, R3, RZ ;  /* 0x0000000306037210 */ /* 0x000fc80007ffe0ff */
[----:B------:R-:W-:Y:S01]  /*1a70*/  LOP3.LUT R0, R3, R0, RZ, 0xfc, !PT ;  /* 0x0000000003007212 */ /* 0x000fe200078efcff */
[----:B------:R-:W-:Y:S06]  /*1a80*/  BRA `(.L_x_41) ;  /* 0x0000000000107947 */ /* 0x000fec0003800000 */
.L_x_40:
[----:B------:R-:W-:-:S04]  /*1a90*/  LOP3.LUT R0, R0, 0x80000000, RZ, 0xc0, !PT ;  /* 0x8000000000007812 */ /* 0x000fc800078ec0ff */
[----:B------:R-:W-:Y:S01]  /*1aa0*/  LOP3.LUT R0, R0, 0x7f800000, RZ, 0xfc, !PT ;  /* 0x7f80000000007812 */ /* 0x000fe200078efcff */
[----:B------:R-:W-:Y:S06]  /*1ab0*/  BRA `(.L_x_41) ;  /* 0x0000000000047947 */ /* 0x000fec0003800000 */
.L_x_39:
[----:B------:R-:W-:-:S07]  /*1ac0*/  IMAD R0, R4, 0x800000, R0 ;  /* 0x0080000004007824 */ /* 0x000fce00078e0200 */
.L_x_41:
[----:B------:R-:W-:Y:S05]  /*1ad0*/  BSYNC.RECONVERGENT B2 ;  /* 0x0000000000027941 */ /* 0x000fea0003800200 */
.L_x_38:
[----:B------:R-:W-:Y:S05]  /*1ae0*/  BRA `(.L_x_42) ;  /* 0x0000000000207947 */ /* 0x000fea0003800000 */
.L_x_37:
[----:B------:R-:W-:-:S04]  /*1af0*/  LOP3.LUT R0, R7, 0x80000000, R6, 0x48, !PT ;  /* 0x8000000007007812 */ /* 0x000fc800078e4806 */
[----:B------:R-:W-:Y:S01]  /*1b00*/  LOP3.LUT R0, R0, 0x7f800000, RZ, 0xfc, !PT ;  /* 0x7f80000000007812 */ /* 0x000fe200078efcff */
[----:B------:R-:W-:Y:S06]  /*1b10*/  BRA `(.L_x_42) ;  /* 0x0000000000147947 */ /* 0x000fec0003800000 */
.L_x_36:
[----:B------:R-:W-:Y:S01]  /*1b20*/  LOP3.LUT R0, R7, 0x80000000, R6, 0x48, !PT ;  /* 0x8000000007007812 */ /* 0x000fe200078e4806 */
[----:B------:R-:W-:Y:S06]  /*1b30*/  BRA `(.L_x_42) ;  /* 0x00000000000c7947 */ /* 0x000fec0003800000 */
.L_x_35:
[----:B------:R-:W0:Y:S01]  /*1b40*/  MUFU.RSQ R0, -QNAN ;  /* 0xffc0000000007908 */ /* 0x000e220000001400 */
[----:B------:R-:W-:Y:S05]  /*1b50*/  BRA `(.L_x_42) ;  /* 0x0000000000047947 */ /* 0x000fea0003800000 */
.L_x_34:
[----:B------:R-:W-:-:S07]  /*1b60*/  FADD.FTZ R0, R0, R3 ;  /* 0x0000000300007221 */ /* 0x000fce0000010000 */
.L_x_42:
[----:B------:R-:W-:Y:S05]  /*1b70*/  BSYNC.RECONVERGENT B1 ;  /* 0x0000000000017941 */ /* 0x000fea0003800200 */
.L_x_32:
[----:B------:R-:W-:-:S04]  /*1b80*/  HFMA2 R3, -RZ, RZ, 0, 0 ;  /* 0x00000000ff037431 */ /* 0x000fc800000001ff */
[----:B0-----:R-:W-:Y:S05]  /*1b90*/  RET.REL.NODEC R2 `(_Z9softmax1DPfS_i) ;  /* 0xffffffe402187950 */ /* 0x001fea0003c3ffff */
.L_x_43:
[----:B------:R-:W-:-:S00]  /*1ba0*/  BRA `(.L_x_43) ;  /* 0xfffffffc00fc7947 */ /* 0x000fc0000383ffff */
[----:B------:R-:W-:-:S00]  /*1bb0*/  NOP ;  /* 0x0000000000007918 */ /* 0x000fc00000000000 */
        /* <DEDUP_REMOVED lines=12> */
.L_x_44:


//--------------------- .nv.shared._Z9softmax1DPfS_i --------------------------
	.section	.nv.shared._Z9softmax1DPfS_i,"aw",@nobits
	.sectionflags	@""
	.align	16
	.zero		1024


//--------------------- .nv.shared.reserved.0     --------------------------
	.section	.nv.shared.reserved.0,"aw",@nobits
	.weak		__nv_reservedSMEM_offset_0_alias
	.size		__nv_reservedSMEM_offset_0_alias, 0, 64
	.other		__nv_reservedSMEM_offset_0_alias,@"STO_CUDA_RESERVED_SHARED STV_DEFAULT"
__nv_reservedSMEM_offset_0_alias:
	.zero		0
	.zero		64


//--------------------- .nv.constant0._Z9softmax1DPfS_i --------------------------
	.section	.nv.constant0._Z9softmax1DPfS_i,"a",@progbits
	.sectionflags	@""
	.align	4
.nv.constant0._Z9softmax1DPfS_i:
	.zero		916


//--------------------- SYMBOLS --------------------------

	.type		.nv.reservedSmem.offset0,@object
	.size		.nv.reservedSmem.offset0,0x4
	.type		.nv.reservedSmem.cap,@object
	.size		.nv.reservedSmem.cap,0x4
